	.headerflags	@"EF_CUDA_TEXMODE_UNIFIED EF_CUDA_64BIT_ADDRESS EF_CUDA_SM86 EF_CUDA_VIRTUAL_SM(EF_CUDA_SM86)"
	.elftype	@"ET_EXEC"


//--------------------- .nv.info                  --------------------------
	.section	.nv.info,"",@"SHT_CUDA_INFO"
	.align	4


	//----- nvinfo : EIATTR_REGCOUNT
	.align		4
        /*0000*/ 	.byte	0x04, 0x2f
        /*0002*/ 	.short	(.L_1 - .L_0)
	.align		4
.L_0:
        /*0004*/ 	.word	index@(chunk_scaled_dot_kkt_fwd_kernel)
        /*0008*/ 	.word	0x00000080


	//----- nvinfo : EIATTR_MAX_STACK_SIZE
	.align		4
.L_1:
        /*000c*/ 	.byte	0x04, 0x23
        /*000e*/ 	.short	(.L_3 - .L_2)
	.align		4
.L_2:
        /*0010*/ 	.word	index@(chunk_scaled_dot_kkt_fwd_kernel)
        /*0014*/ 	.word	0x00000000


	//----- nvinfo : EIATTR_MIN_STACK_SIZE
	.align		4
.L_3:
        /*0018*/ 	.byte	0x04, 0x12
        /*001a*/ 	.short	(.L_5 - .L_4)
	.align		4
.L_4:
        /*001c*/ 	.word	index@(chunk_scaled_dot_kkt_fwd_kernel)
        /*0020*/ 	.word	0x00000000


	//----- nvinfo : EIATTR_FRAME_SIZE
	.align		4
.L_5:
        /*0024*/ 	.byte	0x04, 0x11
        /*0026*/ 	.short	(.L_7 - .L_6)
	.align		4
.L_6:
        /*0028*/ 	.word	index@(chunk_scaled_dot_kkt_fwd_kernel)
        /*002c*/ 	.word	0x00000000
.L_7:


//--------------------- .nv.info.chunk_scaled_dot_kkt_fwd_kernel --------------------------
	.section	.nv.info.chunk_scaled_dot_kkt_fwd_kernel,"",@"SHT_CUDA_INFO"
	.align	4


	//----- nvinfo : EIATTR_CUDA_API_VERSION
	.align		4
        /*0000*/ 	.byte	0x04, 0x37
        /*0002*/ 	.short	(.L_9 - .L_8)
.L_8:
        /*0004*/ 	.word	0x0000007b


	//----- nvinfo : EIATTR_SW2861232_WAR
	.align		4
.L_9:
        /*0008*/ 	.byte	0x01, 0x35
	.zero		2


	//----- nvinfo : EIATTR_PARAM_CBANK
	.align		4
        /*000c*/ 	.byte	0x04, 0x0a
        /*000e*/ 	.short	(.L_11 - .L_10)
	.align		4
.L_10:
        /*0010*/ 	.word	index@(.nv.constant0.chunk_scaled_dot_kkt_fwd_kernel)
        /*0014*/ 	.short	0x0160
        /*0016*/ 	.short	0x002c


	//----- nvinfo : EIATTR_CBANK_PARAM_SIZE
	.align		4
.L_11:
        /*0018*/ 	.byte	0x03, 0x19
        /*001a*/ 	.short	0x002c


	//----- nvinfo : EIATTR_KPARAM_INFO
	.align		4
        /*001c*/ 	.byte	0x04, 0x17
        /*001e*/ 	.short	(.L_13 - .L_12)
.L_12:
        /*0020*/ 	.word	0x00000000
        /*0024*/ 	.short	0x0005
        /*0026*/ 	.short	0x0028
        /*0028*/ 	.byte	0x00, 0xf0, 0x11, 0x00


	//----- nvinfo : EIATTR_KPARAM_INFO
	.align		4
.L_13:
        /*002c*/ 	.byte	0x04, 0x17
        /*002e*/ 	.short	(.L_15 - .L_14)
.L_14:
        /*0030*/ 	.word	0x00000000
        /*0034*/ 	.short	0x0004
        /*0036*/ 	.short	0x0020
        /*0038*/ 	.byte	0x00, 0xf0, 0x21, 0x00


	//----- nvinfo : EIATTR_KPARAM_INFO
	.align		4
.L_15:
        /*003c*/ 	.byte	0x04, 0x17
        /*003e*/ 	.short	(.L_17 - .L_16)
.L_16:
        /*0040*/ 	.word	0x00000000
        /*0044*/ 	.short	0x0003
        /*0046*/ 	.short	0x0018
        /*0048*/ 	.byte	0x00, 0xf0, 0x21, 0x00


	//----- nvinfo : EIATTR_KPARAM_INFO
	.align		4
.L_17:
        /*004c*/ 	.byte	0x04, 0x17
        /*004e*/ 	.short	(.L_19 - .L_18)
.L_18:
        /*0050*/ 	.word	0x00000000
        /*0054*/ 	.short	0x0002
        /*0056*/ 	.short	0x0010
        /*0058*/ 	.byte	0x00, 0xf0, 0x21, 0x00


	//----- nvinfo : EIATTR_KPARAM_INFO
	.align		4
.L_19:
        /*005c*/ 	.byte	0x04, 0x17
        /*005e*/ 	.short	(.L_21 - .L_20)
.L_20:
        /*0060*/ 	.word	0x00000000
        /*0064*/ 	.short	0x0001
        /*0066*/ 	.short	0x0008
        /*0068*/ 	.byte	0x00, 0xf0, 0x21, 0x00


	//----- nvinfo : EIATTR_KPARAM_INFO
	.align		4
.L_21:
        /*006c*/ 	.byte	0x04, 0x17
        /*006e*/ 	.short	(.L_23 - .L_22)
.L_22:
        /*0070*/ 	.word	0x00000000
        /*0074*/ 	.short	0x0000
        /*0076*/ 	.short	0x0000
        /*0078*/ 	.byte	0x00, 0xf0, 0x21, 0x00


	//----- nvinfo : EIATTR_MAXREG_COUNT
	.align		4
.L_23:
        /*007c*/ 	.byte	0x03, 0x1b
        /*007e*/ 	.short	0x00ff


	//----- nvinfo : EIATTR_EXIT_INSTR_OFFSETS
	.align		4
        /*0080*/ 	.byte	0x04, 0x1c
        /*0082*/ 	.short	(.L_25 - .L_24)


	//   ....[0]....
.L_24:
        /*0084*/ 	.word	0x000039f0


	//   ....[1]....
        /*0088*/ 	.word	0x00003a80


	//----- nvinfo : EIATTR_MAX_THREADS
	.align		4
.L_25:
        /*008c*/ 	.byte	0x04, 0x05
        /*008e*/ 	.short	(.L_27 - .L_26)
.L_26:
        /*0090*/ 	.word	0x00000040
        /*0094*/ 	.word	0x00000001
        /*0098*/ 	.word	0x00000001
.L_27:


//--------------------- .nv.rel.action            --------------------------
	.section	.nv.rel.action,"",@"SHT_CUDA_RELOCINFO"
	.align	8
	.sectionentsize	8
        /*0000*/ 	.byte	0x73, 0x00, 0x00, 0x00, 0x00, 0x00, 0x00, 0x00, 0x00, 0x00, 0x00, 0x11, 0x25, 0x00, 0x05, 0x36


//--------------------- .nv.constant0.chunk_scaled_dot_kkt_fwd_kernel --------------------------
	.section	.nv.constant0.chunk_scaled_dot_kkt_fwd_kernel,"a",@progbits
	.align	4
.nv.constant0.chunk_scaled_dot_kkt_fwd_kernel:
	.zero		396


//--------------------- .text.chunk_scaled_dot_kkt_fwd_kernel --------------------------
	.section	.text.chunk_scaled_dot_kkt_fwd_kernel,"ax",@progbits
	.sectionflags	@"SHF_BARRIERS=1"
	.sectioninfo	@"SHI_REGISTERS=128"
	.align	128
        .global         chunk_scaled_dot_kkt_fwd_kernel
        .type           chunk_scaled_dot_kkt_fwd_kernel,@function
        .size           chunk_scaled_dot_kkt_fwd_kernel,(.L_x_2 - chunk_scaled_dot_kkt_fwd_kernel)
        .other          chunk_scaled_dot_kkt_fwd_kernel,@"STO_CUDA_ENTRY STV_DEFAULT"
chunk_scaled_dot_kkt_fwd_kernel:
.text.chunk_scaled_dot_kkt_fwd_kernel:
[----:B------:R-:W-:-:S02]  /*0000*/  IMAD.MOV.U32 R1, RZ, RZ, c[0x0][0x28] ;  /* 0x00000a00ff017624 */ /* 0x000fc400078e00ff */
[----:B------:R-:W1:Y:S01]  /*0010*/  S2R R2, SR_CTAID.X ;  /* 0x0000000000027919 */ /* 0x000e620000002500 */
[----:B------:R-:W-:Y:S01]  /*0020*/  IMAD.MOV.U32 R5, RZ, RZ, 0x4 ;  /* 0x00000004ff057424 */ /* 0x000fe200078e00ff */
[----:B------:R-:W-:Y:S01]  /*0030*/  ULDC.64 UR6, c[0x0][0x118] ;  /* 0x0000460000067ab9 */ /* 0x000fe20000000a00 */
[----:B-1----:R-:W-:-:S04]  /*0040*/  IMAD.SHL.U32 R2, R2, 0x2, RZ ;  /* 0x0000000202027824 */ /* 0x002fc800078e00ff */
[----:B------:R-:W-:-:S05]  /*0050*/  IMAD.WIDE R2, R2, R5, c[0x0][0x180] ;  /* 0x0000600002027625 */ /* 0x000fca00078e0205 */
[----:B------:R-:W2:Y:S04]  /*0060*/  LDG.E R4, [R2.64] ;  /* 0x0000000602047981 */ /* 0x000ea8000c1e1900 */
[----:B------:R-:W3:Y:S04]  /*0070*/  LDG.E R111, [R2.64+0x4] ;  /* 0x00000406026f7981 */ /* 0x000ee8000c1e1900 */
[----:B------:R-:W1:Y:S04]  /*0080*/  S2R R105, SR_CTAID.Y ;  /* 0x0000000000697919 */ /* 0x000e680000002600 */
[----:B------:R-:W1:Y:S01]  /*0090*/  S2R R28, SR_TID.X ;  /* 0x00000000001c7919 */ /* 0x000e620000002100 */
[----:B--2---:R-:W-:-:S05]  /*00a0*/  IMAD.WIDE R4, R4, R5, c[0x0][0x178] ;  /* 0x00005e0004047625 */ /* 0x004fca00078e0205 */
[----:B------:R3:W2:Y:S04]  /*00b0*/  LDG.E R6, [R4.64] ;  /* 0x0000000604067981 */ /* 0x0006a8000c1e1900 */
[----:B------:R3:W2:Y:S01]  /*00c0*/  LDG.E R113, [R4.64+0x4] ;  /* 0x0000040604717981 */ /* 0x0006a2000c1e1900 */
[----:B-1----:R-:W-:Y:S01]  /*00d0*/  SHF.R.S32.HI R0, RZ, 0x1f, R105 ;  /* 0x0000001fff007819 */ /* 0x002fe20000011469 */
[----:B---3--:R-:W-:-:S03]  /*00e0*/  IMAD.SHL.U32 R111, R111, 0x40, RZ ;  /* 0x000000406f6f7824 */ /* 0x008fc600078e00ff */
[----:B------:R-:W-:Y:S01]  /*00f0*/  LEA.HI R0, R0, R105, RZ, 0x4 ;  /* 0x0000006900007211 */ /* 0x000fe200078f20ff */
[----:B------:R-:W-:Y:S01]  /*0100*/  IMAD.MOV.U32 R125, RZ, RZ, 0x2 ;  /* 0x00000002ff7d7424 */ /* 0x000fe200078e00ff */
[----:B------:R-:W-:Y:S02]  /*0110*/  LOP3.LUT R7, R111, 0x3f, R28, 0xf8, !PT ;  /* 0x0000003f6f077812 */ /* 0x000fe400078ef81c */
[----:B------:R-:W-:Y:S02]  /*0120*/  LOP3.LUT R0, R0, 0xfffffff0, RZ, 0xc0, !PT ;  /* 0xfffffff000007812 */ /* 0x000fe400078ec0ff */
[----:B------:R-:W-:-:S03]  /*0130*/  SHF.R.S32.HI R93, RZ, 0x1f, R111 ;  /* 0x0000001fff5d7819 */ /* 0x000fc6000001146f */
[----:B------:R-:W-:Y:S01]  /*0140*/  IMAD.IADD R105, R105, 0x1, -R0 ;  /* 0x0000000169697824 */ /* 0x000fe200078e0a00 */
[----:B------:R-:W-:Y:S02]  /*0150*/  SHF.R.U32.HI R0, RZ, 0x3, R28 ;  /* 0x00000003ff007819 */ /* 0x000fe4000001161c */
[----:B------:R-:W-:Y:S02]  /*0160*/  ISETP.GT.U32.AND P1, PT, R7, -0x1, PT ;  /* 0xffffffff0700780c */ /* 0x000fe40003f24070 */
[----:B------:R-:W-:-:S04]  /*0170*/  SGXT.U32 R0, R0, 0x3 ;  /* 0x000000030000781a */ /* 0x000fc80000000000 */
[C---:B------:R-:W-:Y:S02]  /*0180*/  LOP3.LUT R14, R111.reuse, R0, RZ, 0xfc, !PT ;  /* 0x000000006f0e7212 */ /* 0x040fe400078efcff */
[----:B------:R-:W-:Y:S02]  /*0190*/  PRMT R107, RZ, 0x7610, R107 ;  /* 0x00007610ff6b7816 */ /* 0x000fe4000000006b */
[C-C-:B------:R-:W-:Y:S02]  /*01a0*/  LOP3.LUT R20, R111.reuse, 0x18, R0.reuse, 0xfe, !PT ;  /* 0x000000186f147812 */ /* 0x140fe400078efe00 */
[C-C-:B------:R-:W-:Y:S02]  /*01b0*/  LOP3.LUT R18, R111.reuse, 0x10, R0.reuse, 0xfe, !PT ;  /* 0x000000106f127812 */ /* 0x140fe400078efe00 */
[----:B------:R-:W-:Y:S02]  /*01c0*/  LOP3.LUT R16, R111, 0x8, R0, 0xfe, !PT ;  /* 0x000000086f107812 */ /* 0x000fe400078efe00 */
[----:B------:R-:W-:-:S02]  /*01d0*/  ISETP.GT.U32.AND P6, PT, R14, -0x1, PT ;  /* 0xffffffff0e00780c */ /* 0x000fc40003fc4070 */
[----:B------:R-:W-:Y:S02]  /*01e0*/  ISETP.GT.U32.AND P2, PT, R18, -0x1, PT ;  /* 0xffffffff1200780c */ /* 0x000fe40003f44070 */
[----:B------:R-:W-:Y:S01]  /*01f0*/  ISETP.GT.AND.EX P6, PT, R93, -0x1, PT, P6 ;  /* 0xffffffff5d00780c */ /* 0x000fe20003fc4360 */
[----:B------:R-:W-:Y:S01]  /*0200*/  IMAD.SHL.U32 R109, R28, 0x8, RZ ;  /* 0x000000081c6d7824 */ /* 0x000fe200078e00ff */
[--C-:B------:R-:W-:Y:S02]  /*0210*/  LOP3.LUT R92, R111, 0x38, R0.reuse, 0xfe, !PT ;  /* 0x000000386f5c7812 */ /* 0x100fe400078efe00 */
[----:B------:R-:W-:Y:S02]  /*0220*/  ISETP.GT.AND.EX P2, PT, R93, -0x1, PT, P2 ;  /* 0xffffffff5d00780c */ /* 0x000fe40003f44320 */
[----:B------:R-:W-:Y:S02]  /*0230*/  LOP3.LUT R90, R111, 0x30, R0, 0xfe, !PT ;  /* 0x000000306f5a7812 */ /* 0x000fe400078efe00 */
[----:B------:R-:W-:-:S02]  /*0240*/  LOP3.LUT R9, R109, 0x38, R28, 0x48, !PT ;  /* 0x000000386d097812 */ /* 0x000fc400078e481c */
[C---:B------:R-:W-:Y:S02]  /*0250*/  LOP3.LUT R5, R0.reuse, 0x20, RZ, 0xfc, !PT ;  /* 0x0000002000057812 */ /* 0x040fe400078efcff */
[C---:B------:R-:W-:Y:S01]  /*0260*/  LOP3.LUT R8, R0.reuse, 0x38, RZ, 0xfc, !PT ;  /* 0x0000003800087812 */ /* 0x040fe200078efcff */
[--C-:B------:R-:W-:Y:S01]  /*0270*/  IMAD R120, R0, 0x40, R9.reuse ;  /* 0x0000004000787824 */ /* 0x100fe200078e0209 */
[C-C-:B------:R-:W-:Y:S02]  /*0280*/  LOP3.LUT R88, R111.reuse, 0x28, R0.reuse, 0xfe, !PT ;  /* 0x000000286f587812 */ /* 0x140fe400078efe00 */
[----:B------:R-:W-:Y:S01]  /*0290*/  LOP3.LUT R10, R111, 0x20, R0, 0xfe, !PT ;  /* 0x000000206f0a7812 */ /* 0x000fe200078efe00 */
[--C-:B------:R-:W-:Y:S02]  /*02a0*/  IMAD R112, R5, 0x40, R9.reuse ;  /* 0x0000004005707824 */ /* 0x100fe400078e0209 */
[----:B------:R-:W-:Y:S01]  /*02b0*/  IMAD R106, R8, 0x40, R9 ;  /* 0x00000040086a7824 */ /* 0x000fe200078e0209 */
[----:B------:R-:W-:-:S02]  /*02c0*/  SHF.L.U64.HI R11, R88, 0xb, R93 ;  /* 0x0000000b580b7819 */ /* 0x000fc4000001025d */
[--C-:B------:R-:W-:Y:S02]  /*02d0*/  SHF.L.U64.HI R89, R90, 0xb, R93.reuse ;  /* 0x0000000b5a597819 */ /* 0x100fe4000001025d */
[--C-:B------:R-:W-:Y:S02]  /*02e0*/  SHF.L.U64.HI R8, R14, 0xb, R93.reuse ;  /* 0x0000000b0e087819 */ /* 0x100fe4000001025d */
[--C-:B------:R-:W-:Y:S02]  /*02f0*/  SHF.L.U64.HI R91, R92, 0xb, R93.reuse ;  /* 0x0000000b5c5b7819 */ /* 0x100fe4000001025d */
[----:B------:R-:W-:Y:S01]  /*0300*/  SHF.L.U64.HI R5, R16, 0xb, R93 ;  /* 0x0000000b10057819 */ /* 0x000fe2000001025d */
[----:B------:R-:W-:Y:S02]  /*0310*/  IMAD.SHL.U32 R120, R120, 0x2, RZ ;  /* 0x0000000278787824 */ /* 0x000fe400078e00ff */
[----:B------:R-:W-:Y:S02]  /*0320*/  IMAD.SHL.U32 R112, R112, 0x2, RZ ;  /* 0x0000000270707824 */ /* 0x000fe400078e00ff */
[----:B------:R-:W-:Y:S01]  /*0330*/  IMAD.SHL.U32 R106, R106, 0x2, RZ ;  /* 0x000000026a6a7824 */ /* 0x000fe200078e00ff */
[----:B------:R-:W-:-:S04]  /*0340*/  SHF.R.U32.HI R104, RZ, 0x4, R28 ;  /* 0x00000004ff687819 */ /* 0x000fc8000001161c */
[----:B------:R-:W-:-:S04]  /*0350*/  SGXT.U32 R104, R104, 0x1 ;  /* 0x000000016868781a */ /* 0x000fc80000000000 */
[----:B------:R-:W-:-:S05]  /*0360*/  LOP3.LUT R32, R104, 0x7, R28, 0x78, !PT ;  /* 0x0000000768207812 */ /* 0x000fca00078e781c */
[----:B------:R-:W-:Y:S01]  /*0370*/  IMAD.SHL.U32 R103, R32, 0x8, RZ ;  /* 0x0000000820677824 */ /* 0x000fe200078e00ff */
[----:B------:R-:W-:Y:S01]  /*0380*/  CS2R R42, SRZ ;  /* 0x00000000002a7805 */ /* 0x000fe2000001ff00 */
[----:B------:R-:W-:Y:S01]  /*0390*/  IMAD.MOV.U32 R122, RZ, RZ, 0xc0 ;  /* 0x000000c0ff7a7424 */ /* 0x000fe200078e00ff */
[----:B------:R-:W-:Y:S01]  /*03a0*/  CS2R R44, SRZ ;  /* 0x00000000002c7805 */ /* 0x000fe2000001ff00 */
[----:B------:R-:W-:Y:S01]  /*03b0*/  IMAD.MOV.U32 R95, RZ, RZ, 0x2 ;  /* 0x00000002ff5f7424 */ /* 0x000fe200078e00ff */
[----:B------:R-:W-:Y:S01]  /*03c0*/  CS2R R46, SRZ ;  /* 0x00000000002e7805 */ /* 0x000fe2000001ff00 */
        /* <DEDUP_REMOVED lines=12> */
[----:B------:R-:W-:-:S02]  /*0490*/  UMOV UR4, URZ ;  /* 0x0000003f00047c82 */ /* 0x000fc40008000000 */
[----:B------:R-:W-:Y:S02]  /*04a0*/  UPLOP3.LUT UP0, UPT, UPT, UPT, UPT, 0x80, 0x0 ;  /* 0x000000000000789c */ /* 0x000fe40003f0f070 */
[----:B------:R-:W-:Y:S01]  /*04b0*/  UMOV UR5, URZ ;  /* 0x0000003f00057c82 */ /* 0x000fe20008000000 */
[----:B--2---:R-:W-:Y:S02]  /*04c0*/  IMAD.IADD R113, R113, 0x1, -R6 ;  /* 0x0000000171717824 */ /* 0x004fe400078e0a06 */
[----:B------:R-:W-:-:S03]  /*04d0*/  IMAD.SHL.U32 R6, R6, 0x10, RZ ;  /* 0x0000001006067824 */ /* 0x000fc600078e00ff */
[----:B------:R-:W-:Y:S01]  /*04e0*/  ISETP.GE.U32.AND P0, PT, R7, R113, PT ;  /* 0x000000710700720c */ /* 0x000fe20003f06070 */
[----:B------:R-:W-:Y:S01]  /*04f0*/  IMAD.WIDE R2, R6, R125, c[0x0][0x168] ;  /* 0x00005a0006027625 */ /* 0x000fe200078e027d */
[----:B------:R-:W-:-:S04]  /*0500*/  SHF.R.S32.HI R94, RZ, 0x1f, R113 ;  /* 0x0000001fff5e7819 */ /* 0x000fc80000011471 */
[----:B------:R-:W-:Y:S01]  /*0510*/  ISETP.GE.AND.EX P0, PT, R93, R94, PT, P0 ;  /* 0x0000005e5d00720c */ /* 0x000fe20003f06300 */
[----:B------:R-:W-:-:S03]  /*0520*/  IMAD.WIDE R2, R105, 0x2, R2 ;  /* 0x0000000269027825 */ /* 0x000fc600078e0202 */
[----:B------:R-:W-:Y:S02]  /*0530*/  ISETP.GT.AND.EX P0, PT, R93, -0x1, !P0, P1 ;  /* 0xffffffff5d00780c */ /* 0x000fe40004704310 */
[C---:B------:R-:W-:Y:S02]  /*0540*/  LEA R2, P1, R7.reuse, R2, 0x5 ;  /* 0x0000000207027211 */ /* 0x040fe400078228ff */
[----:B------:R-:W-:Y:S02]  /*0550*/  ISETP.GE.U32.AND P5, PT, R14, R113, PT ;  /* 0x000000710e00720c */ /* 0x000fe40003fa6070 */
[----:B------:R-:W-:Y:S02]  /*0560*/  LEA.HI.X R3, R7, R3, R93, 0x5, P1 ;  /* 0x0000000307037211 */ /* 0x000fe400008f2c5d */
[----:B------:R-:W-:Y:S02]  /*0570*/  ISETP.GE.AND.EX P5, PT, R93, R94, PT, P5 ;  /* 0x0000005e5d00720c */ /* 0x000fe40003fa6350 */
[----:B------:R-:W-:-:S03]  /*0580*/  ISETP.GE.U32.AND P3, PT, R18, R113, PT ;  /* 0x000000711200720c */ /* 0x000fc60003f66070 */
[----:B------:R1:W4:Y:S01]  /*0590*/  @P0 LDG.E.U16 R107, [R2.64] ;  /* 0x00000006026b0981 */ /* 0x000322000c1e1500 */
[-C--:B------:R-:W-:Y:S02]  /*05a0*/  ISETP.GE.U32.AND P4, PT, R16, R113.reuse, PT ;  /* 0x000000711000720c */ /* 0x080fe40003f86070 */
[----:B------:R-:W-:Y:S02]  /*05b0*/  ISETP.GT.U32.AND P1, PT, R20, -0x1, PT ;  /* 0xffffffff1400780c */ /* 0x000fe40003f24070 */
[----:B------:R-:W-:Y:S02]  /*05c0*/  ISETP.GT.U32.AND P0, PT, R16, -0x1, PT ;  /* 0xffffffff1000780c */ /* 0x000fe40003f04070 */
[----:B-1----:R-:W-:Y:S02]  /*05d0*/  SEL R2, RZ, 0x10, P5 ;  /* 0x00000010ff027807 */ /* 0x002fe40002800000 */
[----:B------:R-:W-:Y:S02]  /*05e0*/  ISETP.GE.U32.AND P5, PT, R20, R113, PT ;  /* 0x000000711400720c */ /* 0x000fe40003fa6070 */
[----:B------:R-:W-:-:S02]  /*05f0*/  ISETP.GE.AND.EX P4, PT, R93, R94, PT, P4 ;  /* 0x0000005e5d00720c */ /* 0x000fc40003f86340 */
[CC--:B------:R-:W-:Y:S02]  /*0600*/  ISETP.GE.AND.EX P3, PT, R93.reuse, R94.reuse, PT, P3 ;  /* 0x0000005e5d00720c */ /* 0x0c0fe40003f66330 */
[C---:B------:R-:W-:Y:S02]  /*0610*/  ISETP.GE.AND.EX P5, PT, R93.reuse, R94, PT, P5 ;  /* 0x0000005e5d00720c */ /* 0x040fe40003fa6350 */
[----:B------:R-:W-:Y:S02]  /*0620*/  SEL R29, R2, RZ, P6 ;  /* 0x000000ff021d7207 */ /* 0x000fe40003000000 */
[C---:B------:R-:W-:Y:S02]  /*0630*/  ISETP.GT.AND.EX P1, PT, R93.reuse, -0x1, PT, P1 ;  /* 0xffffffff5d00780c */ /* 0x040fe40003f24310 */
[----:B------:R-:W-:Y:S02]  /*0640*/  ISETP.GT.AND.EX P0, PT, R93, -0x1, PT, P0 ;  /* 0xffffffff5d00780c */ /* 0x000fe40003f04300 */
[----:B------:R-:W-:-:S02]  /*0650*/  SEL R2, RZ, 0x10, P4 ;  /* 0x00000010ff027807 */ /* 0x000fc40002000000 */
[----:B------:R-:W-:Y:S02]  /*0660*/  SEL R3, RZ, 0x10, P3 ;  /* 0x00000010ff037807 */ /* 0x000fe40001800000 */
[----:B------:R-:W-:Y:S02]  /*0670*/  SEL R4, RZ, 0x10, P5 ;  /* 0x00000010ff047807 */ /* 0x000fe40002800000 */
[----:B------:R-:W-:Y:S02]  /*0680*/  ISETP.GE.U32.AND P3, PT, R92, R113, PT ;  /* 0x000000715c00720c */ /* 0x000fe40003f66070 */
[----:B------:R-:W-:Y:S02]  /*0690*/  SEL R2, R2, RZ, P0 ;  /* 0x000000ff02027207 */ /* 0x000fe40000000000 */
[----:B------:R-:W-:Y:S02]  /*06a0*/  SEL R3, R3, RZ, P2 ;  /* 0x000000ff03037207 */ /* 0x000fe40001000000 */
[----:B------:R-:W-:-:S02]  /*06b0*/  SEL R4, R4, RZ, P1 ;  /* 0x000000ff04047207 */ /* 0x000fc40000800000 */
[----:B------:R-:W-:Y:S02]  /*06c0*/  ISETP.GT.U32.AND P5, PT, R92, -0x1, PT ;  /* 0xffffffff5c00780c */ /* 0x000fe40003fa4070 */
[----:B------:R-:W-:Y:S01]  /*06d0*/  ISETP.GE.AND.EX P3, PT, R93, R94, PT, P3 ;  /* 0x0000005e5d00720c */ /* 0x000fe20003f66330 */
[----:B------:R-:W-:Y:S01]  /*06e0*/  IMAD.IADD R105, R105, 0x1, R6 ;  /* 0x0000000169697824 */ /* 0x000fe200078e0206 */
[----:B------:R-:W-:Y:S02]  /*06f0*/  ISETP.GE.U32.AND P4, PT, R90, R113, PT ;  /* 0x000000715a00720c */ /* 0x000fe40003f86070 */
[----:B------:R-:W-:Y:S02]  /*0700*/  ISETP.NE.U32.AND P0, PT, R2, RZ, PT ;  /* 0x000000ff0200720c */ /* 0x000fe40003f05070 */
[----:B------:R-:W-:Y:S02]  /*0710*/  ISETP.NE.U32.AND P1, PT, R3, RZ, PT ;  /* 0x000000ff0300720c */ /* 0x000fe40003f25070 */
[----:B------:R-:W-:-:S02]  /*0720*/  ISETP.NE.U32.AND P2, PT, R4, RZ, PT ;  /* 0x000000ff0400720c */ /* 0x000fc40003f45070 */
[C---:B------:R-:W-:Y:S02]  /*0730*/  LOP3.LUT R2, R0.reuse, 0x8, RZ, 0xfc, !PT ;  /* 0x0000000800027812 */ /* 0x040fe400078efcff */
[C---:B------:R-:W-:Y:S02]  /*0740*/  LOP3.LUT R3, R0.reuse, 0x10, RZ, 0xfc, !PT ;  /* 0x0000001000037812 */ /* 0x040fe400078efcff */
[C---:B------:R-:W-:Y:S02]  /*0750*/  LOP3.LUT R4, R0.reuse, 0x18, RZ, 0xfc, !PT ;  /* 0x0000001800047812 */ /* 0x040fe400078efcff */
[C---:B------:R-:W-:Y:S02]  /*0760*/  LOP3.LUT R6, R0.reuse, 0x28, RZ, 0xfc, !PT ;  /* 0x0000002800067812 */ /* 0x040fe400078efcff */
[----:B------:R-:W-:Y:S02]  /*0770*/  LOP3.LUT R7, R0, 0x30, RZ, 0xfc, !PT ;  /* 0x0000003000077812 */ /* 0x000fe400078efcff */
[----:B------:R-:W-:-:S02]  /*0780*/  SEL R0, RZ, 0x10, P3 ;  /* 0x00000010ff007807 */ /* 0x000fc40001800000 */
[C---:B------:R-:W-:Y:S02]  /*0790*/  ISETP.GT.AND.EX P5, PT, R93.reuse, -0x1, PT, P5 ;  /* 0xffffffff5d00780c */ /* 0x040fe40003fa4350 */
[----:B------:R-:W-:Y:S02]  /*07a0*/  ISETP.GE.AND.EX P4, PT, R93, R94, PT, P4 ;  /* 0x0000005e5d00720c */ /* 0x000fe40003f86340 */
[----:B------:R-:W-:Y:S02]  /*07b0*/  SEL R31, R0, RZ, P5 ;  /* 0x000000ff001f7207 */ /* 0x000fe40002800000 */
[----:B------:R-:W-:Y:S02]  /*07c0*/  SEL R0, RZ, 0x10, P4 ;  /* 0x00000010ff007807 */ /* 0x000fe40002000000 */
[----:B------:R-:W-:Y:S02]  /*07d0*/  ISETP.GE.U32.AND P4, PT, R88, R113, PT ;  /* 0x000000715800720c */ /* 0x000fe40003f86070 */
[----:B------:R-:W-:-:S02]  /*07e0*/  ISETP.GT.U32.AND P3, PT, R90, -0x1, PT ;  /* 0xffffffff5a00780c */ /* 0x000fc40003f64070 */
[-C--:B------:R-:W-:Y:S01]  /*07f0*/  ISETP.GE.AND.EX P4, PT, R93, R94.reuse, PT, P4 ;  /* 0x0000005e5d00720c */ /* 0x080fe20003f86340 */
[--C-:B------:R-:W-:Y:S01]  /*0800*/  IMAD R108, R7, 0x40, R9.reuse ;  /* 0x00000040076c7824 */ /* 0x100fe200078e0209 */
[----:B------:R-:W-:Y:S02]  /*0810*/  ISETP.GT.AND.EX P3, PT, R93, -0x1, PT, P3 ;  /* 0xffffffff5d00780c */ /* 0x000fe40003f64330 */
[----:B------:R-:W-:Y:S01]  /*0820*/  SEL R12, RZ, 0x10, P4 ;  /* 0x00000010ff0c7807 */ /* 0x000fe20002000000 */
[----:B------:R-:W-:Y:S01]  /*0830*/  IMAD.SHL.U32 R7, R14, 0x800, RZ ;  /* 0x000008000e077824 */ /* 0x000fe200078e00ff */
[----:B------:R-:W-:Y:S01]  /*0840*/  ISETP.GE.U32.AND P4, PT, R10, R113, PT ;  /* 0x000000710a00720c */ /* 0x000fe20003f86070 */
[----:B------:R-:W-:Y:S01]  /*0850*/  IMAD.SHL.U32 R124, R105, 0x80, RZ ;  /* 0x00000080697c7824 */ /* 0x000fe200078e00ff */
[----:B------:R-:W-:Y:S01]  /*0860*/  ISETP.GT.U32.AND P5, PT, R88, -0x1, PT ;  /* 0xffffffff5800780c */ /* 0x000fe20003fa4070 */
[--C-:B------:R-:W-:Y:S01]  /*0870*/  IMAD R110, R6, 0x40, R9.reuse ;  /* 0x00000040066e7824 */ /* 0x100fe200078e0209 */
[----:B------:R-:W-:Y:S01]  /*0880*/  SEL R30, R0, RZ, P3 ;  /* 0x000000ff001e7207 */ /* 0x000fe20001800000 */
[--C-:B------:R-:W-:Y:S01]  /*0890*/  IMAD R114, R4, 0x40, R9.reuse ;  /* 0x0000004004727824 */ /* 0x100fe200078e0209 */
[----:B------:R-:W-:Y:S01]  /*08a0*/  ISETP.GT.U32.AND P3, PT, R10, -0x1, PT ;  /* 0xffffffff0a00780c */ /* 0x000fe20003f64070 */
[----:B------:R-:W-:Y:S01]  /*08b0*/  IMAD.SHL.U32 R6, R16, 0x800, RZ ;  /* 0x0000080010067824 */ /* 0x000fe200078e00ff */
[C---:B------:R-:W-:Y:S01]  /*08c0*/  ISETP.GE.AND.EX P4, PT, R93.reuse, R94, PT, P4 ;  /* 0x0000005e5d00720c */ /* 0x040fe20003f86340 */
[----:B------:R-:W-:Y:S01]  /*08d0*/  IMAD.SHL.U32 R4, R18, 0x800, RZ ;  /* 0x0000080012047824 */ /* 0x000fe200078e00ff */
[----:B------:R-:W-:Y:S01]  /*08e0*/  ISETP.GT.AND.EX P5, PT, R93, -0x1, PT, P5 ;  /* 0xffffffff5d00780c */ /* 0x000fe20003fa4350 */
[----:B------:R-:W-:Y:S01]  /*08f0*/  IMAD R118, R2, 0x40, R9 ;  /* 0x0000004002767824 */ /* 0x000fe200078e0209 */
[----:B------:R-:W-:Y:S01]  /*0900*/  LOP3.LUT R37, R7, 0x38, R109, 0xf8, !PT ;  /* 0x0000003807257812 */ /* 0x000fe200078ef86d */
[----:B------:R-:W-:Y:S01]  /*0910*/  IMAD.WIDE R124, R124, R125, c[0x0][0x160] ;  /* 0x000058007c7c7625 */ /* 0x000fe200078e027d */
[----:B------:R-:W-:-:S03]  /*0920*/  ISETP.GT.AND.EX P3, PT, R93, -0x1, PT, P3 ;  /* 0xffffffff5d00780c */ /* 0x000fc60003f64330 */
[----:B------:R-:W-:Y:S01]  /*0930*/  IMAD R116, R3, 0x40, R9 ;  /* 0x0000004003747824 */ /* 0x000fe200078e0209 */
[----:B------:R-:W-:Y:S01]  /*0940*/  SHF.L.U64.HI R9, R10, 0xb, R93 ;  /* 0x0000000b0a097819 */ /* 0x000fe2000001025d */
[----:B------:R-:W-:Y:S01]  /*0950*/  IMAD.SHL.U32 R2, R20, 0x800, RZ ;  /* 0x0000080014027824 */ /* 0x000fe200078e00ff */
[--C-:B------:R-:W-:Y:S01]  /*0960*/  LOP3.LUT R15, R6, 0x38, R109.reuse, 0xf8, !PT ;  /* 0x00000038060f7812 */ /* 0x100fe200078ef86d */
[----:B------:R-:W-:Y:S01]  /*0970*/  IMAD.SHL.U32 R10, R10, 0x800, RZ ;  /* 0x000008000a0a7824 */ /* 0x000fe200078e00ff */
[----:B------:R-:W-:Y:S01]  /*0980*/  SEL R13, RZ, 0x10, P4 ;  /* 0x00000010ff0d7807 */ /* 0x000fe20002000000 */
[----:B------:R-:W-:Y:S01]  /*0990*/  IMAD.SHL.U32 R88, R88, 0x800, RZ ;  /* 0x0000080058587824 */ /* 0x000fe200078e00ff */
[----:B------:R-:W-:Y:S02]  /*09a0*/  LOP3.LUT R17, R4, 0x38, R109, 0xf8, !PT ;  /* 0x0000003804117812 */ /* 0x000fe400078ef86d */
[----:B------:R-:W-:Y:S01]  /*09b0*/  SEL R27, R12, RZ, P5 ;  /* 0x000000ff0c1b7207 */ /* 0x000fe20002800000 */
[----:B------:R-:W-:Y:S01]  /*09c0*/  IMAD.SHL.U32 R90, R90, 0x800, RZ ;  /* 0x000008005a5a7824 */ /* 0x000fe200078e00ff */
[----:B------:R-:W-:-:S02]  /*09d0*/  LEA R12, P4, R37, R124, 0x1 ;  /* 0x0000007c250c7211 */ /* 0x000fc400078808ff */
[----:B------:R-:W-:Y:S01]  /*09e0*/  LOP3.LUT R19, R2, 0x38, R109, 0xf8, !PT ;  /* 0x0000003802137812 */ /* 0x000fe200078ef86d */
[----:B------:R-:W-:Y:S01]  /*09f0*/  IMAD.SHL.U32 R92, R92, 0x800, RZ ;  /* 0x000008005c5c7824 */ /* 0x000fe200078e00ff */
[-C--:B------:R-:W-:Y:S02]  /*0a00*/  LEA R14, P5, R15, R124.reuse, 0x1 ;  /* 0x0000007c0f0e7211 */ /* 0x080fe400078a08ff */
[----:B------:R-:W-:Y:S02]  /*0a10*/  SEL R25, R13, RZ, P3 ;  /* 0x000000ff0d197207 */ /* 0x000fe40001800000 */
[----:B------:R-:W-:Y:S02]  /*0a20*/  SHF.L.U64.HI R3, R18, 0xb, R93 ;  /* 0x0000000b12037819 */ /* 0x000fe4000001025d */
[----:B------:R-:W-:Y:S02]  /*0a30*/  LOP3.LUT R21, R10, 0x38, R109, 0xf8, !PT ;  /* 0x000000380a157812 */ /* 0x000fe400078ef86d */
[----:B------:R-:W-:-:S02]  /*0a40*/  LEA R16, P3, R17, R124, 0x1 ;  /* 0x0000007c11107211 */ /* 0x000fc400078608ff */
[----:B------:R-:W-:Y:S02]  /*0a50*/  ISETP.NE.U32.AND P6, PT, R29, RZ, PT ;  /* 0x000000ff1d00720c */ /* 0x000fe40003fc5070 */
[----:B------:R-:W-:Y:S02]  /*0a60*/  LOP3.LUT R23, R88, 0x38, R109, 0xf8, !PT ;  /* 0x0000003858177812 */ /* 0x000fe400078ef86d */
[----:B------:R-:W-:Y:S02]  /*0a70*/  LEA.HI.X R13, R37, R125, R8, 0x1, P4 ;  /* 0x0000007d250d7211 */ /* 0x000fe400020f0c08 */
[----:B------:R-:W-:Y:S02]  /*0a80*/  SHF.L.U64.HI R0, R20, 0xb, R93 ;  /* 0x0000000b14007819 */ /* 0x000fe4000001025d */
[----:B------:R-:W-:Y:S02]  /*0a90*/  LEA R18, P4, R19, R124, 0x1 ;  /* 0x0000007c13127211 */ /* 0x000fe400078808ff */
[----:B------:R-:W-:-:S02]  /*0aa0*/  LOP3.LUT R35, R90, 0x38, R109, 0xf8, !PT ;  /* 0x000000385a237812 */ /* 0x000fc400078ef86d */
[-C--:B------:R-:W-:Y:S01]  /*0ab0*/  LEA.HI.X R15, R15, R125.reuse, R5, 0x1, P5 ;  /* 0x0000007d0f0f7211 */ /* 0x080fe200028f0c05 */
[----:B------:R-:W-:Y:S01]  /*0ac0*/  IMAD.SHL.U32 R118, R118, 0x2, RZ ;  /* 0x0000000276767824 */ /* 0x000fe200078e00ff */
[-C--:B------:R-:W-:Y:S01]  /*0ad0*/  LEA R20, P5, R21, R124.reuse, 0x1 ;  /* 0x0000007c15147211 */ /* 0x080fe200078a08ff */
[----:B------:R1:W-:Y:S01]  /*0ae0*/  LDGSTS.E.BYPASS.128 [R120], [R12.64], P6 ;  /* 0x000000000c787fae */ /* 0x0003e2000b101c46 */
[-C--:B------:R-:W-:Y:S02]  /*0af0*/  LEA.HI.X R17, R17, R125.reuse, R3, 0x1, P3 ;  /* 0x0000007d11117211 */ /* 0x080fe400018f0c03 */
[----:B------:R-:W-:Y:S01]  /*0b00*/  LOP3.LUT R33, R92, 0x38, R109, 0xf8, !PT ;  /* 0x000000385c217812 */ /* 0x000fe200078ef86d */
[----:B------:R1:W-:Y:S01]  /*0b10*/  LDGSTS.E.BYPASS.128 [R118], [R14.64], P0 ;  /* 0x000000000e767fae */ /* 0x0003e20008101c46 */
[----:B------:R-:W-:Y:S02]  /*0b20*/  LEA R22, P3, R23, R124, 0x1 ;  /* 0x0000007c17167211 */ /* 0x000fe400078608ff */
[----:B------:R-:W-:-:S02]  /*0b30*/  LEA.HI.X R19, R19, R125, R0, 0x1, P4 ;  /* 0x0000007d13137211 */ /* 0x000fc400020f0c00 */
[-C--:B------:R-:W-:Y:S02]  /*0b40*/  LEA R24, P4, R35, R124.reuse, 0x1 ;  /* 0x0000007c23187211 */ /* 0x080fe400078808ff */
[-C--:B------:R-:W-:Y:S02]  /*0b50*/  LEA.HI.X R21, R21, R125.reuse, R9, 0x1, P5 ;  /* 0x0000007d15157211 */ /* 0x080fe400028f0c09 */
[----:B------:R-:W-:Y:S02]  /*0b60*/  LEA R26, P5, R33, R124, 0x1 ;  /* 0x0000007c211a7211 */ /* 0x000fe400078a08ff */
[-C--:B------:R-:W-:Y:S02]  /*0b70*/  LEA.HI.X R23, R23, R125.reuse, R11, 0x1, P3 ;  /* 0x0000007d17177211 */ /* 0x080fe400018f0c0b */
[----:B------:R-:W-:Y:S02]  /*0b80*/  ISETP.NE.U32.AND P3, PT, R25, RZ, PT ;  /* 0x000000ff1900720c */ /* 0x000fe40003f65070 */
[----:B------:R-:W-:-:S02]  /*0b90*/  LEA.HI.X R25, R35, R125, R89, 0x1, P4 ;  /* 0x0000007d23197211 */ /* 0x000fc400020f0c59 */
[----:B------:R-:W-:Y:S02]  /*0ba0*/  ISETP.NE.U32.AND P4, PT, R27, RZ, PT ;  /* 0x000000ff1b00720c */ /* 0x000fe40003f85070 */
[----:B------:R-:W-:Y:S02]  /*0bb0*/  LEA.HI.X R27, R33, R125, R91, 0x1, P5 ;  /* 0x0000007d211b7211 */ /* 0x000fe400028f0c5b */
[----:B------:R-:W-:Y:S02]  /*0bc0*/  ISETP.NE.U32.AND P5, PT, R30, RZ, PT ;  /* 0x000000ff1e00720c */ /* 0x000fe40003fa5070 */
[----:B------:R-:W-:Y:S01]  /*0bd0*/  ISETP.NE.U32.AND P6, PT, R31, RZ, PT ;  /* 0x000000ff1f00720c */ /* 0x000fe20003fc5070 */
[----:B------:R-:W-:Y:S01]  /*0be0*/  IMAD.SHL.U32 R116, R116, 0x2, RZ ;  /* 0x0000000274747824 */ /* 0x000fe200078e00ff */
[----:B------:R-:W-:Y:S01]  /*0bf0*/  P2R R30, PR, RZ, 0x1 ;  /* 0x00000001ff1e7803 */ /* 0x000fe20000000000 */
[----:B------:R-:W-:Y:S01]  /*0c00*/  IMAD.SHL.U32 R114, R114, 0x2, RZ ;  /* 0x0000000272727824 */ /* 0x000fe200078e00ff */
[----:B------:R-:W-:Y:S01]  /*0c10*/  ISETP.NE.U32.AND P0, PT, R29, RZ, PT ;  /* 0x000000ff1d00720c */ /* 0x000fe20003f05070 */
[----:B------:R-:W-:Y:S01]  /*0c20*/  IMAD.SHL.U32 R110, R110, 0x2, RZ ;  /* 0x000000026e6e7824 */ /* 0x000fe200078e00ff */
[----:B------:R2:W-:Y:S01]  /*0c30*/  LDGSTS.E.BYPASS.128 [R116], [R16.64], P1 ;  /* 0x0000000010747fae */ /* 0x0005e20008901c46 */
[----:B------:R-:W-:-:S03]  /*0c40*/  IMAD.SHL.U32 R108, R108, 0x2, RZ ;  /* 0x000000026c6c7824 */ /* 0x000fc600078e00ff */
[----:B------:R3:W-:Y:S04]  /*0c50*/  LDGSTS.E.BYPASS.128 [R114], [R18.64], P2 ;  /* 0x0000000012727fae */ /* 0x0007e80009101c46 */
[----:B------:R1:W-:Y:S04]  /*0c60*/  LDGSTS.E.BYPASS.128 [R112], [R20.64], P3 ;  /* 0x0000000014707fae */ /* 0x0003e80009901c46 */
[----:B------:R1:W-:Y:S04]  /*0c70*/  LDGSTS.E.BYPASS.128 [R110], [R22.64], P4 ;  /* 0x00000000166e7fae */ /* 0x0003e8000a101c46 */
[----:B------:R1:W-:Y:S04]  /*0c80*/  LDGSTS.E.BYPASS.128 [R108], [R24.64], P5 ;  /* 0x00000000186c7fae */ /* 0x0003e8000a901c46 */
[----:B------:R1:W-:Y:S04]  /*0c90*/  LDGSTS.E.BYPASS.128 [R106], [R26.64], P6 ;  /* 0x000000001a6a7fae */ /* 0x0003e8000b101c46 */
[----:B------:R-:W0:Y:S04]  /*0ca0*/  LDGDEPBAR ;  /* 0x00000000000079af */ /* 0x000e280000000000 */
[----:B------:R-:W-:Y:S06]  /*0cb0*/  BAR.SYNC 0x0 ;  /* 0x0000000000007b1d */ /* 0x000fec0000000000 */
[----:B------:R-:W-:Y:S01]  /*0cc0*/  @!PT LDS RZ, [RZ] ;  /* 0x00000000fffff984 */ /* 0x000fe20000000800 */
[----:B------:R-:W-:Y:S01]  /*0cd0*/  @!PT LDS RZ, [RZ] ;  /* 0x00000000fffff984 */ /* 0x000fe20000000800 */
[----:B------:R-:W-:Y:S01]  /*0ce0*/  @!PT LDS RZ, [RZ] ;  /* 0x00000000fffff984 */ /* 0x000fe20000000800 */
[----:B------:R1:W-:Y:S01]  /*0cf0*/  LDGSTS.E.BYPASS.128 [R120+0x2000], [R12.64+0x80], P0 ;  /* 0x020000800c787fae */ /* 0x0003e20008101c46 */
[----:B------:R-:W-:-:S13]  /*0d00*/  ISETP.NE.AND P0, PT, R30, RZ, PT ;  /* 0x000000ff1e00720c */ /* 0x000fda0003f05270 */
[----:B------:R1:W-:Y:S04]  /*0d10*/  LDGSTS.E.BYPASS.128 [R118+0x2000], [R14.64+0x80], P0 ;  /* 0x020000800e767fae */ /* 0x0003e80008101c46 */
[----:B------:R2:W-:Y:S04]  /*0d20*/  LDGSTS.E.BYPASS.128 [R116+0x2000], [R16.64+0x80], P1 ;  /* 0x0200008010747fae */ /* 0x0005e80008901c46 */
[----:B------:R3:W-:Y:S04]  /*0d30*/  LDGSTS.E.BYPASS.128 [R114+0x2000], [R18.64+0x80], P2 ;  /* 0x0200008012727fae */ /* 0x0007e80009101c46 */
[----:B------:R1:W-:Y:S04]  /*0d40*/  LDGSTS.E.BYPASS.128 [R112+0x2000], [R20.64+0x80], P3 ;  /* 0x0200008014707fae */ /* 0x0003e80009901c46 */
[----:B------:R1:W-:Y:S04]  /*0d50*/  LDGSTS.E.BYPASS.128 [R110+0x2000], [R22.64+0x80], P4 ;  /* 0x02000080166e7fae */ /* 0x0003e8000a101c46 */
[----:B------:R1:W-:Y:S04]  /*0d60*/  LDGSTS.E.BYPASS.128 [R108+0x2000], [R24.64+0x80], P5 ;  /* 0x02000080186c7fae */ /* 0x0003e8000a901c46 */
[----:B------:R1:W-:Y:S04]  /*0d70*/  LDGSTS.E.BYPASS.128 [R106+0x2000], [R26.64+0x80], P6 ;  /* 0x020000801a6a7fae */ /* 0x0003e8000b101c46 */
[----:B------:R-:W0:Y:S04]  /*0d80*/  LDGDEPBAR ;  /* 0x00000000000079af */ /* 0x000e280000000000 */
[----:B------:R-:W-:Y:S06]  /*0d90*/  BAR.SYNC 0x0 ;  /* 0x0000000000007b1d */ /* 0x000fec0000000000 */
[----:B------:R-:W-:Y:S01]  /*0da0*/  @!PT LDS RZ, [RZ] ;  /* 0x00000000fffff984 */ /* 0x000fe20000000800 */
[----:B------:R-:W-:Y:S01]  /*0db0*/  @!PT LDS RZ, [RZ] ;  /* 0x00000000fffff984 */ /* 0x000fe20000000800 */
[----:B------:R-:W-:Y:S01]  /*0dc0*/  @!PT LDS RZ, [RZ] ;  /* 0x00000000fffff984 */ /* 0x000fe20000000800 */
[----:B------:R1:W-:Y:S04]  /*0dd0*/  LDGSTS.E.BYPASS.128 [R120+0x4000], [R12.64+0x100], !PT ;  /* 0x040001000c787fae */ /* 0x0003e8000f901c46 */
[----:B------:R1:W-:Y:S04]  /*0de0*/  LDGSTS.E.BYPASS.128 [R118+0x4000], [R14.64+0x100], !PT ;  /* 0x040001000e767fae */ /* 0x0003e8000f901c46 */
[----:B------:R2:W-:Y:S04]  /*0df0*/  LDGSTS.E.BYPASS.128 [R116+0x4000], [R16.64+0x100], !PT ;  /* 0x0400010010747fae */ /* 0x0005e8000f901c46 */
[----:B------:R3:W-:Y:S04]  /*0e00*/  LDGSTS.E.BYPASS.128 [R114+0x4000], [R18.64+0x100], !PT ;  /* 0x0400010012727fae */ /* 0x0007e8000f901c46 */
[----:B------:R1:W-:Y:S04]  /*0e10*/  LDGSTS.E.BYPASS.128 [R112+0x4000], [R20.64+0x100], !PT ;  /* 0x0400010014707fae */ /* 0x0003e8000f901c46 */
[----:B------:R1:W-:Y:S04]  /*0e20*/  LDGSTS.E.BYPASS.128 [R110+0x4000], [R22.64+0x100], !PT ;  /* 0x04000100166e7fae */ /* 0x0003e8000f901c46 */
[----:B------:R1:W-:Y:S04]  /*0e30*/  LDGSTS.E.BYPASS.128 [R108+0x4000], [R24.64+0x100], !PT ;  /* 0x04000100186c7fae */ /* 0x0003e8000f901c46 */
[----:B------:R1:W-:Y:S04]  /*0e40*/  LDGSTS.E.BYPASS.128 [R106+0x4000], [R26.64+0x100], !PT ;  /* 0x040001001a6a7fae */ /* 0x0003e8000f901c46 */
[----:B------:R-:W0:Y:S01]  /*0e50*/  LDGDEPBAR ;  /* 0x00000000000079af */ /* 0x000e220000000000 */
[----:B------:R-:W-:-:S02]  /*0e60*/  SHF.R.U32.HI R31, RZ, 0x3, R28 ;  /* 0x00000003ff1f7819 */ /* 0x000fc4000001161c */
[----:B------:R-:W-:Y:S02]  /*0e70*/  LOP3.LUT R29, R28, 0x7, RZ, 0xc0, !PT ;  /* 0x000000071c1d7812 */ /* 0x000fe400078ec0ff */
[----:B------:R-:W-:Y:S02]  /*0e80*/  SHF.R.U32.HI R30, RZ, 0x4, R28 ;  /* 0x00000004ff1e7819 */ /* 0x000fe4000001161c */
[----:B------:R-:W-:Y:S01]  /*0e90*/  SGXT.U32 R31, R31, 0x1 ;  /* 0x000000011f1f781a */ /* 0x000fe20000000000 */
[----:B------:R-:W-:Y:S01]  /*0ea0*/  IMAD.SHL.U32 R41, R29, 0x40, RZ ;  /* 0x000000401d297824 */ /* 0x000fe200078e00ff */
[----:B------:R-:W-:Y:S02]  /*0eb0*/  LOP3.LUT R29, R104, 0x2, RZ, 0xfc, !PT ;  /* 0x00000002681d7812 */ /* 0x000fe400078efcff */
[C---:B------:R-:W-:Y:S02]  /*0ec0*/  LOP3.LUT R30, R31.reuse, 0x2, R30, 0xf8, !PT ;  /* 0x000000021f1e7812 */ /* 0x040fe400078ef81e */
[----:B------:R-:W-:-:S02]  /*0ed0*/  LOP3.LUT R35, R31, 0x2, RZ, 0xfc, !PT ;  /* 0x000000021f237812 */ /* 0x000fc400078efcff */
[C---:B------:R-:W-:Y:S02]  /*0ee0*/  LOP3.LUT R37, R31.reuse, 0x4, RZ, 0xfc, !PT ;  /* 0x000000041f257812 */ /* 0x040fe400078efcff */
[C---:B------:R-:W-:Y:S02]  /*0ef0*/  LOP3.LUT R39, R31.reuse, 0x6, RZ, 0xfc, !PT ;  /* 0x000000061f277812 */ /* 0x040fe400078efcff */
[----:B------:R-:W-:Y:S01]  /*0f00*/  LOP3.LUT R34, R31, 0x7, R28, 0x78, !PT ;  /* 0x000000071f227812 */ /* 0x000fe200078e781c */
[----:B------:R-:W-:-:S04]  /*0f10*/  DEPBAR.LE SB0, 0x2 ;  /* 0x000080800000791a */ /* 0x000fc80000000000 */
[C---:B------:R-:W-:Y:S02]  /*0f20*/  LOP3.LUT R31, R104.reuse, 0x4, RZ, 0xfc, !PT ;  /* 0x00000004681f7812 */ /* 0x040fe400078efcff */
[----:B------:R-:W-:Y:S02]  /*0f30*/  LOP3.LUT R33, R104, 0x6, RZ, 0xfc, !PT ;  /* 0x0000000668217812 */ /* 0x000fe400078efcff */
[--C-:B------:R-:W-:Y:S02]  /*0f40*/  LOP3.LUT R35, R35, 0x7, R28.reuse, 0x78, !PT ;  /* 0x0000000723237812 */ /* 0x100fe400078e781c */
[--C-:B------:R-:W-:Y:S02]  /*0f50*/  LOP3.LUT R37, R37, 0x7, R28.reuse, 0x78, !PT ;  /* 0x0000000725257812 */ /* 0x100fe400078e781c */
[--C-:B------:R-:W-:Y:S02]  /*0f60*/  LOP3.LUT R29, R29, 0x7, R28.reuse, 0x78, !PT ;  /* 0x000000071d1d7812 */ /* 0x100fe400078e781c */
[----:B------:R-:W-:-:S02]  /*0f70*/  LOP3.LUT R31, R31, 0x7, R28, 0x78, !PT ;  /* 0x000000071f1f7812 */ /* 0x000fc400078e781c */
[--C-:B------:R-:W-:Y:S02]  /*0f80*/  LOP3.LUT R33, R33, 0x7, R28.reuse, 0x78, !PT ;  /* 0x0000000721217812 */ /* 0x100fe400078e781c */
[----:B------:R-:W-:Y:S01]  /*0f90*/  LOP3.LUT R39, R39, 0x7, R28, 0x78, !PT ;  /* 0x0000000727277812 */ /* 0x000fe200078e781c */
[--C-:B------:R-:W-:Y:S02]  /*0fa0*/  IMAD R30, R30, 0x200, R41.reuse ;  /* 0x000002001e1e7824 */ /* 0x100fe400078e0229 */
[----:B------:R-:W-:Y:S02]  /*0fb0*/  IMAD.SHL.U32 R29, R29, 0x8, RZ ;  /* 0x000000081d1d7824 */ /* 0x000fe400078e00ff */
[----:B------:R-:W-:Y:S02]  /*0fc0*/  IMAD.SHL.U32 R31, R31, 0x8, RZ ;  /* 0x000000081f1f7824 */ /* 0x000fe400078e00ff */
[----:B------:R-:W-:Y:S02]  /*0fd0*/  IMAD.SHL.U32 R33, R33, 0x8, RZ ;  /* 0x0000000821217824 */ /* 0x000fe400078e00ff */
[----:B------:R-:W-:-:S02]  /*0fe0*/  IMAD R41, R104, 0x200, R41 ;  /* 0x0000020068297824 */ /* 0x000fc400078e0229 */
[----:B------:R-:W-:Y:S02]  /*0ff0*/  IMAD.SHL.U32 R34, R34, 0x8, RZ ;  /* 0x0000000822227824 */ /* 0x000fe400078e00ff */
[----:B------:R-:W-:Y:S02]  /*1000*/  IMAD.SHL.U32 R98, R35, 0x8, RZ ;  /* 0x0000000823627824 */ /* 0x000fe400078e00ff */
[----:B------:R-:W-:Y:S02]  /*1010*/  IMAD.SHL.U32 R28, R37, 0x8, RZ ;  /* 0x00000008251c7824 */ /* 0x000fe400078e00ff */
[----:B------:R-:W-:Y:S01]  /*1020*/  IMAD.SHL.U32 R96, R39, 0x8, RZ ;  /* 0x0000000827607824 */ /* 0x000fe200078e00ff */
[-C--:B------:R-:W-:Y:S01]  /*1030*/  LOP3.LUT R103, R103, R30.reuse, RZ, 0xfc, !PT ;  /* 0x0000001e67677212 */ /* 0x080fe200078efcff */
[----:B--2---:R-:W-:Y:S01]  /*1040*/  CS2R R16, SRZ ;  /* 0x0000000000107805 */ /* 0x004fe2000001ff00 */
[-C--:B------:R-:W-:Y:S01]  /*1050*/  LOP3.LUT R102, R29, R30.reuse, RZ, 0xfc, !PT ;  /* 0x0000001e1d667212 */ /* 0x080fe200078efcff */
[----:B---3--:R-:W-:Y:S01]  /*1060*/  CS2R R18, SRZ ;  /* 0x0000000000127805 */ /* 0x008fe2000001ff00 */
[-C--:B------:R-:W-:Y:S01]  /*1070*/  LOP3.LUT R101, R31, R30.reuse, RZ, 0xfc, !PT ;  /* 0x0000001e1f657212 */ /* 0x080fe200078efcff */
[----:B-1----:R-:W-:Y:S01]  /*1080*/  CS2R R24, SRZ ;  /* 0x0000000000187805 */ /* 0x002fe2000001ff00 */
[----:B------:R-:W-:Y:S01]  /*1090*/  LOP3.LUT R100, R33, R30, RZ, 0xfc, !PT ;  /* 0x0000001e21647212 */ /* 0x000fe200078efcff */
[----:B------:R-:W-:Y:S01]  /*10a0*/  CS2R R26, SRZ ;  /* 0x00000000001a7805 */ /* 0x000fe2000001ff00 */
[-C--:B------:R-:W-:Y:S01]  /*10b0*/  LOP3.LUT R99, R34, R41.reuse, RZ, 0xfc, !PT ;  /* 0x0000002922637212 */ /* 0x080fe200078efcff */
[----:B------:R-:W-:Y:S01]  /*10c0*/  CS2R R30, SRZ ;  /* 0x00000000001e7805 */ /* 0x000fe2000001ff00 */
[-C--:B------:R-:W-:Y:S01]  /*10d0*/  LOP3.LUT R98, R98, R41.reuse, RZ, 0xfc, !PT ;  /* 0x0000002962627212 */ /* 0x080fe200078efcff */
[----:B------:R-:W-:Y:S01]  /*10e0*/  CS2R R20, SRZ ;  /* 0x0000000000147805 */ /* 0x000fe2000001ff00 */
[-C--:B------:R-:W-:Y:S01]  /*10f0*/  LOP3.LUT R97, R28, R41.reuse, RZ, 0xfc, !PT ;  /* 0x000000291c617212 */ /* 0x080fe200078efcff */
[----:B------:R-:W-:Y:S01]  /*1100*/  CS2R R22, SRZ ;  /* 0x0000000000167805 */ /* 0x000fe2000001ff00 */
[----:B------:R-:W-:Y:S01]  /*1110*/  LOP3.LUT R96, R96, R41, RZ, 0xfc, !PT ;  /* 0x0000002960607212 */ /* 0x000fe200078efcff */
[----:B------:R-:W-:Y:S01]  /*1120*/  CS2R R28, SRZ ;  /* 0x00000000001c7805 */ /* 0x000fe2000001ff00 */
[----:B------:R-:W-:Y:S01]  /*1130*/  CS2R R40, SRZ ;  /* 0x0000000000287805 */ /* 0x000fe2000001ff00 */
[----:B------:R-:W-:Y:S06]  /*1140*/  BAR.SYNC 0x0 ;  /* 0x0000000000007b1d */ /* 0x000fec0000000000 */
.L_x_0:
[----:B------:R-:W-:Y:S01]  /*1150*/  LEA R36, R103, UR4, 0x1 ;  /* 0x0000000467247c11 */ /* 0x000fe2000f8e08ff */
[----:B------:R-:W-:Y:S01]  /*1160*/  UIADD3 UR5, UR5, 0x1, URZ ;  /* 0x0000000105057890 */ /* 0x000fe2000fffe03f */
[----:B------:R-:W-:-:S02]  /*1170*/  LEA R117, R99, UR4, 0x1 ;  /* 0x0000000463757c11 */ /* 0x000fc4000f8e08ff */
[----:B------:R-:W-:Y:S01]  /*1180*/  LEA R119, R102, UR4, 0x1 ;  /* 0x0000000466777c11 */ /* 0x000fe2000f8e08ff */
[----:B------:R-:W-:Y:S01]  /*1190*/  LDSM.16.M88.4 R32, [R36] ;  /* 0x000000002420783b */ /* 0x000fe20000000200 */
[----:B------:R-:W-:Y:S01]  /*11a0*/  LEA R115, R98, UR4, 0x1 ;  /* 0x0000000462737c11 */ /* 0x000fe2000f8e08ff */
[----:B------:R-:W-:Y:S01]  /*11b0*/  UISETP.GE.AND UP1, UPT, UR5, 0x3, UPT ;  /* 0x000000030500788c */ /* 0x000fe2000bf26270 */
[----:B------:R-:W-:Y:S01]  /*11c0*/  LEA R123, R101, UR4, 0x1 ;  /* 0x00000004657b7c11 */ /* 0x000fe2000f8e08ff */
[----:B------:R-:W1:Y:S01]  /*11d0*/  LDSM.16.M88.4 R68, [R117] ;  /* 0x000000007544783b */ /* 0x000e620000000200 */
[----:B------:R-:W-:Y:S01]  /*11e0*/  LEA R121, R96, UR4, 0x1 ;  /* 0x0000000460797c11 */ /* 0x000fe2000f8e08ff */
[----:B------:R-:W-:Y:S01]  /*11f0*/  USEL UR5, UR5, URZ, !UP1 ;  /* 0x0000003f05057287 */ /* 0x000fe2000c800000 */
[----:B------:R-:W-:Y:S01]  /*1200*/  IADD3 R95, R95, 0x1, RZ ;  /* 0x000000015f5f7810 */ /* 0x000fe20007ffe0ff */
[----:B------:R-:W2:Y:S03]  /*1210*/  LDSM.16.M88.4 R76, [R117+0x800] ;  /* 0x00080000754c783b */ /* 0x000ea60000000200 */
[C---:B------:R-:W-:Y:S01]  /*1220*/  ISETP.GE.AND P0, PT, R95.reuse, 0x3, PT ;  /* 0x000000035f00780c */ /* 0x040fe20003f06270 */
[----:B------:R-:W3:Y:S03]  /*1230*/  LDSM.16.M88.4 R12, [R36+0x1000] ;  /* 0x00100000240c783b */ /* 0x000ee60000000200 */
[----:B------:R-:W-:Y:S01]  /*1240*/  SEL R95, R95, RZ, !P0 ;  /* 0x000000ff5f5f7207 */ /* 0x000fe20004000000 */
[----:B------:R-:W-:Y:S04]  /*1250*/  LDSM.16.M88.4 R80, [R119] ;  /* 0x000000007750783b */ /* 0x000fe80000000200 */
[----:B------:R-:W2:Y:S04]  /*1260*/  LDSM.16.M88.4 R64, [R115] ;  /* 0x000000007340783b */ /* 0x000ea80000000200 */
[----:B------:R1:W-:Y:S02]  /*1270*/  LDSM.16.M88.4 R36, [R119+0x1000] ;  /* 0x001000007724783b */ /* 0x0003e40000000200 */
[----:B-1----:R-:W-:Y:S01]  /*1280*/  LEA R119, R97, UR4, 0x1 ;  /* 0x0000000461777c11 */ /* 0x002fe2000f8e08ff */
[C---:B------:R-:W5:Y:S08]  /*1290*/  HMMA.16816.F32 R40, R32.reuse, R68, R40 ;  /* 0x000000442028723c */ /* 0x040f700000001828 */
[C---:B------:R-:W5:Y:S08]  /*12a0*/  HMMA.16816.F32 R44, R32.reuse, R70, R44 ;  /* 0x00000046202c723c */ /* 0x040f70000000182c */
[C---:B--2---:R-:W5:Y:S08]  /*12b0*/  HMMA.16816.F32 R48, R32.reuse, R76, R48 ;  /* 0x0000004c2030723c */ /* 0x044f700000001830 */
[----:B------:R5:W5:Y:S02]  /*12c0*/  HMMA.16816.F32 R52, R32, R78, R52 ;  /* 0x0000004e2034723c */ /* 0x000b640000001834 */
[----:B-----5:R-:W1:Y:S06]  /*12d0*/  LDSM.16.M88.4 R32, [R115+0x800] ;  /* 0x000800007320783b */ /* 0x020e6c0000000200 */
[C---:B---3--:R-:W5:Y:S08]  /*12e0*/  HMMA.16816.F32 R60, R12.reuse, R68, R60 ;  /* 0x000000440c3c723c */ /* 0x048f70000000183c */
[C---:B------:R-:W5:Y:S08]  /*12f0*/  HMMA.16816.F32 R68, R12.reuse, R70, R72 ;  /* 0x000000460c44723c */ /* 0x040f700000001848 */
[C---:B------:R5:W5:Y:S02]  /*1300*/  HMMA.16816.F32 R72, R12.reuse, R76, R84 ;  /* 0x0000004c0c48723c */ /* 0x040b640000001854 */
[----:B-----5:R-:W-:Y:S06]  /*1310*/  LDSM.16.M88.4 R84, [R123] ;  /* 0x000000007b54783b */ /* 0x020fec0000000200 */
[----:B------:R5:W5:Y:S02]  /*1320*/  HMMA.16816.F32 R56, R12, R78, R56 ;  /* 0x0000004e0c38723c */ /* 0x000b640000001838 */
[----:B-----5:R-:W2:Y:S06]  /*1330*/  LDSM.16.M88.4 R76, [R119+0x800] ;  /* 0x00080000774c783b */ /* 0x020eac0000000200 */
[C---:B------:R-:W-:Y:S08]  /*1340*/  HMMA.16816.F32 R40, R80.reuse, R64, R40 ;  /* 0x000000405028723c */ /* 0x040ff00000001828 */
[C---:B------:R-:W-:Y:S08]  /*1350*/  HMMA.16816.F32 R44, R80.reuse, R66, R44 ;  /* 0x00000042502c723c */ /* 0x040ff0000000182c */
[C---:B-1----:R-:W5:Y:S08]  /*1360*/  HMMA.16816.F32 R48, R80.reuse, R32, R48 ;  /* 0x000000205030723c */ /* 0x042f700000001830 */
[----:B------:R5:W5:Y:S02]  /*1370*/  HMMA.16816.F32 R52, R80, R34, R52 ;  /* 0x000000225034723c */ /* 0x000b640000001834 */
[----:B-----5:R-:W1:Y:S06]  /*1380*/  LDSM.16.M88.4 R80, [R119] ;  /* 0x000000007750783b */ /* 0x020e6c0000000200 */
[C---:B------:R-:W-:Y:S08]  /*1390*/  HMMA.16816.F32 R60, R36.reuse, R64, R60 ;  /* 0x00000040243c723c */ /* 0x040ff0000000183c */
[C---:B------:R5:W-:Y:S02]  /*13a0*/  HMMA.16816.F32 R64, R36.reuse, R66, R68 ;  /* 0x000000422440723c */ /* 0x040be40000001844 */
[----:B-----5:R-:W3:Y:S06]  /*13b0*/  LDSM.16.M88.4 R68, [R123+0x1000] ;  /* 0x001000007b44783b */ /* 0x020eec0000000200 */
[C---:B------:R5:W5:Y:S07]  /*13c0*/  HMMA.16816.F32 R72, R36.reuse, R32, R72 ;  /* 0x000000202448723c */ /* 0x040b6e0000001848 */
[----:B-----5:R-:W-:Y:S01]  /*13d0*/  LEA R32, R100, UR4, 0x1 ;  /* 0x0000000464207c11 */ /* 0x020fe2000f8e08ff */
[----:B------:R-:W5:Y:S01]  /*13e0*/  HMMA.16816.F32 R56, R36, R34, R56 ;  /* 0x000000222438723c */ /* 0x000f620000001838 */
[----:B------:R-:W-:-:S07]  /*13f0*/  USHF.L.U32 UR4, UR5, 0xd, URZ ;  /* 0x0000000d05047899 */ /* 0x000fce000800063f */
[C---:B--2---:R-:W-:Y:S08]  /*1400*/  HMMA.16816.F32 R48, R84.reuse, R76, R48 ;  /* 0x0000004c5430723c */ /* 0x044ff00000001830 */
[C---:B-1----:R-:W5:Y:S08]  /*1410*/  HMMA.16816.F32 R40, R84.reuse, R80, R40 ;  /* 0x000000505428723c */ /* 0x042f700000001828 */
[C---:B------:R-:W-:Y:S08]  /*1420*/  HMMA.16816.F32 R44, R84.reuse, R82, R44 ;  /* 0x00000052542c723c */ /* 0x040ff0000000182c */
[----:B------:R-:W-:Y:S08]  /*1430*/  HMMA.16816.F32 R52, R84, R78, R52 ;  /* 0x0000004e5434723c */ /* 0x000ff00000001834 */
[C---:B---3--:R5:W-:Y:S02]  /*1440*/  HMMA.16816.F32 R84, R68.reuse, R76, R72 ;  /* 0x0000004c4454723c */ /* 0x048be40000001848 */
[----:B-----5:R-:W-:Y:S06]  /*1450*/  LDSM.16.M88.4 R72, [R121] ;  /* 0x000000007948783b */ /* 0x020fec0000000200 */
[C---:B------:R5:W-:Y:S02]  /*1460*/  HMMA.16816.F32 R56, R68.reuse, R78, R56 ;  /* 0x0000004e4438723c */ /* 0x040be40000001838 */
[----:B-----5:R-:W1:Y:S04]  /*1470*/  LDSM.16.M88.4 R76, [R32] ;  /* 0x00000000204c783b */ /* 0x020e680000000200 */
[----:B------:R-:W2:Y:S02]  /*1480*/  LDSM.16.M88.4 R32, [R32+0x1000] ;  /* 0x001000002020783b */ /* 0x000ea40000000200 */
[C---:B------:R-:W5:Y:S08]  /*1490*/  HMMA.16816.F32 R60, R68.reuse, R80, R60 ;  /* 0x00000050443c723c */ /* 0x040f70000000183c */
[----:B------:R-:W5:Y:S08]  /*14a0*/  HMMA.16816.F32 R64, R68, R82, R64 ;  /* 0x000000524440723c */ /* 0x000f700000001840 */
[-C--:B-1----:R-:W-:Y:S08]  /*14b0*/  HMMA.16816.F32 R40, R76, R72.reuse, R40 ;  /* 0x000000484c28723c */ /* 0x082ff00000001828 */
[----:B--2--5:R-:W-:Y:S08]  /*14c0*/  HMMA.16816.F32 R60, R32, R72, R60 ;  /* 0x00000048203c723c */ /* 0x024ff0000000183c */
[-C--:B------:R-:W-:Y:S08]  /*14d0*/  HMMA.16816.F32 R44, R76, R74.reuse, R44 ;  /* 0x0000004a4c2c723c */ /* 0x080ff0000000182c */
[----:B------:R5:W-:Y:S02]  /*14e0*/  HMMA.16816.F32 R72, R32, R74, R64 ;  /* 0x0000004a2048723c */ /* 0x000be40000001840 */
[----:B-----5:R-:W1:Y:S06]  /*14f0*/  LDSM.16.M88.4 R64, [R121+0x800] ;  /* 0x000800007940783b */ /* 0x020e6c0000000200 */
[C---:B-1----:R-:W-:Y:S08]  /*1500*/  HMMA.16816.F32 R48, R76.reuse, R64, R48 ;  /* 0x000000404c30723c */ /* 0x042ff00000001830 */
[----:B------:R5:W-:Y:S02]  /*1510*/  HMMA.16816.F32 R52, R76, R66, R52 ;  /* 0x000000424c34723c */ /* 0x000be40000001834 */
[----:B-----5:R-:W1:Y:S06]  /*1520*/  LDSM.16.M88.4 R76, [R117+0x1000] ;  /* 0x00100000754c783b */ /* 0x020e6c0000000200 */
[C---:B------:R-:W-:Y:S08]  /*1530*/  HMMA.16816.F32 R84, R32.reuse, R64, R84 ;  /* 0x000000402054723c */ /* 0x040ff00000001854 */
[----:B------:R-:W-:Y:S08]  /*1540*/  HMMA.16816.F32 R56, R32, R66, R56 ;  /* 0x000000422038723c */ /* 0x000ff00000001838 */
[C---:B-1----:R5:W5:Y:S02]  /*1550*/  HMMA.16816.F32 R80, R12.reuse, R76, R16 ;  /* 0x0000004c0c50723c */ /* 0x042b640000001810 */
[----:B-----5:R1:W2:Y:S06]  /*1560*/  LDSM.16.M88.4 R16, [R117+0x1800] ;  /* 0x001800007510783b */ /* 0x0202ac0000000200 */
[----:B------:R5:W5:Y:S02]  /*1570*/  HMMA.16816.F32 R24, R12, R78, R24 ;  /* 0x0000004e0c18723c */ /* 0x000b640000001818 */
[----:B-----5:R-:W3:Y:S01]  /*1580*/  LDSM.16.M88.4 R76, [R115+0x1000] ;  /* 0x00100000734c783b */ /* 0x020ee20000000200 */
[----:B-1----:R-:W-:-:S05]  /*1590*/  IMAD R117, R95, 0x2000, R116 ;  /* 0x000020005f757824 */ /* 0x002fca00078e0274 */
[C---:B--2---:R-:W5:Y:S08]  /*15a0*/  HMMA.16816.F32 R28, R12.reuse, R16, R28 ;  /* 0x000000100c1c723c */ /* 0x044f70000000181c */
[----:B------:R5:W5:Y:S02]  /*15b0*/  HMMA.16816.F32 R20, R12, R18, R20 ;  /* 0x000000120c14723c */ /* 0x000b640000001814 */
[----:B-----5:R1:W2:Y:S04]  /*15c0*/  LDSM.16.M88.4 R12, [R115+0x1800] ;  /* 0x00180000730c783b */ /* 0x0202a80000000200 */
[----:B------:R-:W2:Y:S02]  /*15d0*/  LDSM.16.M88.4 R16, [R119+0x1000] ;  /* 0x001000007710783b */ /* 0x000ea40000000200 */
[----:B---3--:R-:W-:Y:S01]  /*15e0*/  HMMA.16816.F32 R80, R36, R76, R80 ;  /* 0x0000004c2450723c */ /* 0x008fe20000001850 */
[----:B-1----:R-:W-:-:S07]  /*15f0*/  IMAD R115, R95, 0x2000, R118 ;  /* 0x000020005f737824 */ /* 0x002fce00078e0276 */
[C---:B------:R5:W5:Y:S02]  /*1600*/  HMMA.16816.F32 R76, R36.reuse, R78, R24 ;  /* 0x0000004e244c723c */ /* 0x040b640000001818 */
[----:B-----5:R-:W1:Y:S06]  /*1610*/  LDSM.16.M88.4 R24, [R119+0x1800] ;  /* 0x001800007718783b */ /* 0x020e6c0000000200 */
[C---:B--2---:R-:W5:Y:S08]  /*1620*/  HMMA.16816.F32 R28, R36.reuse, R12, R28 ;  /* 0x0000000c241c723c */ /* 0x044f70000000181c */
[----:B------:R5:W5:Y:S02]  /*1630*/  HMMA.16816.F32 R20, R36, R14, R20 ;  /* 0x0000000e2414723c */ /* 0x000b640000001814 */
[----:B-----5:R-:W2:Y:S05]  /*1640*/  LDSM.16.M88.4 R12, [R121+0x1800] ;  /* 0x00180000790c783b */ /* 0x020eaa0000000200 */
[----:B------:R-:W-:Y:S01]  /*1650*/  LOP3.LUT R39, R122, 0x38, R109, 0xf8, !PT ;  /* 0x000000387a277812 */ /* 0x000fe200078ef86d */
[----:B------:R5:W-:Y:S01]  /*1660*/  HMMA.16816.F32 R76, R68, R18, R76 ;  /* 0x00000012444c723c */ /* 0x000be2000000184c */
[----:B------:R-:W-:-:S02]  /*1670*/  IMAD.MOV.U32 R122, RZ, RZ, 0x100 ;  /* 0x00000100ff7a7424 */ /* 0x000fc400078e00ff */
[----:B------:R-:W-:-:S04]  /*1680*/  LOP3.LUT R37, R4, R39, RZ, 0xfc, !PT ;  /* 0x0000002704257212 */ /* 0x000fc800078efcff */
[----:B-----5:R-:W-:Y:S01]  /*1690*/  LOP3.LUT R19, R6, R39, RZ, 0xfc, !PT ;  /* 0x0000002706137212 */ /* 0x020fe200078efcff */
[----:B------:R5:W-:Y:S03]  /*16a0*/  HMMA.16816.F32 R80, R68, R16, R80 ;  /* 0x000000104450723c */ /* 0x000be60000001850 */
[----:B------:R-:W-:-:S04]  /*16b0*/  LEA R18, P0, R19, R124, 0x1 ;  /* 0x0000007c13127211 */ /* 0x000fc800078008ff */
[----:B-----5:R-:W-:Y:S01]  /*16c0*/  LOP3.LUT R17, R7, R39, RZ, 0xfc, !PT ;  /* 0x0000002707117212 */ /* 0x020fe200078efcff */
[C---:B-1----:R-:W5:Y:S01]  /*16d0*/  HMMA.16816.F32 R28, R68.reuse, R24, R28 ;  /* 0x00000018441c723c */ /* 0x042f62000000181c */
[-C--:B------:R-:W-:Y:S02]  /*16e0*/  LEA.HI.X R19, R19, R125.reuse, R5, 0x1, P0 ;  /* 0x0000007d13137211 */ /* 0x080fe400000f0c05 */
[-C--:B------:R-:W-:Y:S02]  /*16f0*/  LEA R16, P1, R17, R124.reuse, 0x1 ;  /* 0x0000007c11107211 */ /* 0x080fe400078208ff */
[-C--:B------:R-:W-:Y:S02]  /*1700*/  LEA R36, P0, R37, R124.reuse, 0x1 ;  /* 0x0000007c25247211 */ /* 0x080fe400078008ff */
[-C--:B------:R-:W-:Y:S01]  /*1710*/  LEA.HI.X R17, R17, R125.reuse, R8, 0x1, P1 ;  /* 0x0000007d11117211 */ /* 0x080fe200008f0c08 */
[----:B------:R5:W5:Y:S01]  /*1720*/  HMMA.16816.F32 R20, R68, R26, R20 ;  /* 0x0000001a4414723c */ /* 0x000b620000001814 */
[----:B------:R-:W-:Y:S01]  /*1730*/  LEA.HI.X R37, R37, R125, R3, 0x1, P0 ;  /* 0x0000007d25257211 */ /* 0x000fe200000f0c03 */
[----:B-----5:R-:W1:Y:S05]  /*1740*/  LDSM.16.M88.4 R24, [R121+0x1000] ;  /* 0x001000007918783b */ /* 0x020e6a0000000200 */
[----:B------:R-:W-:Y:S01]  /*1750*/  IMAD R71, R95, 0x2000, R120 ;  /* 0x000020005f477824 */ /* 0x000fe200078e0278 */
[----:B------:R-:W-:Y:S01]  /*1760*/  LOP3.LUT R69, R2, R39, RZ, 0xfc, !PT ;  /* 0x0000002702457212 */ /* 0x000fe200078efcff */
[----:B------:R-:W-:Y:S06]  /*1770*/  BAR.SYNC 0x0 ;  /* 0x0000000000007b1d */ /* 0x000fec0000000000 */
[----:B------:R-:W-:Y:S01]  /*1780*/  @!PT LDS RZ, [RZ] ;  /* 0x00000000fffff984 */ /* 0x000fe20000000800 */
[----:B------:R-:W-:Y:S01]  /*1790*/  @!PT LDS RZ, [RZ] ;  /* 0x00000000fffff984 */ /* 0x000fe20000000800 */
[----:B------:R-:W-:Y:S01]  /*17a0*/  @!PT LDS RZ, [RZ] ;  /* 0x00000000fffff984 */ /* 0x000fe20000000800 */
[----:B------:R3:W-:Y:S01]  /*17b0*/  LDGSTS.E.BYPASS.128 [R71], [R16.64], !PT ;  /* 0x0000000010477fae */ /* 0x0007e2000f901c46 */
[C---:B------:R-:W-:Y:S01]  /*17c0*/  LEA R68, P0, R69.reuse, R124, 0x1 ;  /* 0x0000007c45447211 */ /* 0x040fe200078008ff */
[----:B--2---:R5:W5:Y:S02]  /*17d0*/  HMMA.16816.F32 R28, R32, R12, R28 ;  /* 0x0000000c201c723c */ /* 0x004b64000000181c */
[----:B------:R2:W-:Y:S01]  /*17e0*/  LDGSTS.E.BYPASS.128 [R115], [R18.64], !PT ;  /* 0x0000000012737fae */ /* 0x0005e2000f901c46 */
[----:B------:R-:W-:-:S03]  /*17f0*/  LEA.HI.X R69, R69, R125, R0, 0x1, P0 ;  /* 0x0000007d45457211 */ /* 0x000fc600000f0c00 */
[----:B------:R2:W-:Y:S02]  /*1800*/  LDGSTS.E.BYPASS.128 [R117], [R36.64], !PT ;  /* 0x0000000024757fae */ /* 0x0005e4000f901c46 */
[----:B------:R5:W5:Y:S01]  /*1810*/  HMMA.16816.F32 R20, R32, R14, R20 ;  /* 0x0000000e2014723c */ /* 0x000b620000001814 */
[----:B---3--:R-:W-:Y:S01]  /*1820*/  LOP3.LUT R17, R10, R39, RZ, 0xfc, !PT ;  /* 0x000000270a117212 */ /* 0x008fe200078efcff */
[----:B------:R-:W-:-:S03]  /*1830*/  IMAD R71, R95, 0x2000, R114 ;  /* 0x000020005f477824 */ /* 0x000fc600078e0272 */
[-C--:B------:R-:W-:Y:S01]  /*1840*/  LEA R16, P0, R17, R124.reuse, 0x1 ;  /* 0x0000007c11107211 */ /* 0x080fe200078008ff */
[----:B--2---:R-:W-:Y:S01]  /*1850*/  IMAD R115, R95, 0x2000, R112 ;  /* 0x000020005f737824 */ /* 0x004fe200078e0270 */
[----:B------:R-:W-:Y:S01]  /*1860*/  LOP3.LUT R19, R88, R39, RZ, 0xfc, !PT ;  /* 0x0000002758137212 */ /* 0x000fe200078efcff */
[----:B------:R2:W-:Y:S01]  /*1870*/  LDGSTS.E.BYPASS.128 [R71], [R68.64], !PT ;  /* 0x0000000044477fae */ /* 0x0005e2000f901c46 */
[----:B------:R-:W-:Y:S01]  /*1880*/  LEA.HI.X R17, R17, R125, R9, 0x1, P0 ;  /* 0x0000007d11117211 */ /* 0x000fe200000f0c09 */
[----:B------:R-:W-:Y:S01]  /*1890*/  IMAD R117, R95, 0x2000, R110 ;  /* 0x000020005f757824 */ /* 0x000fe200078e026e */
[----:B------:R-:W-:Y:S02]  /*18a0*/  LEA R18, P0, R19, R124, 0x1 ;  /* 0x0000007c13127211 */ /* 0x000fe400078008ff */
[-C--:B------:R-:W-:Y:S01]  /*18b0*/  LOP3.LUT R37, R90, R39.reuse, RZ, 0xfc, !PT ;  /* 0x000000275a257212 */ /* 0x080fe200078efcff */
[----:B------:R1:W-:Y:S01]  /*18c0*/  LDGSTS.E.BYPASS.128 [R115], [R16.64], !PT ;  /* 0x0000000010737fae */ /* 0x0003e2000f901c46 */
[----:B------:R-:W-:-:S02]  /*18d0*/  LOP3.LUT R39, R92, R39, RZ, 0xfc, !PT ;  /* 0x000000275c277212 */ /* 0x000fc400078efcff */
[-C--:B------:R-:W-:Y:S02]  /*18e0*/  LEA.HI.X R19, R19, R125.reuse, R11, 0x1, P0 ;  /* 0x0000007d13137211 */ /* 0x080fe400000f0c0b */
[-C--:B------:R-:W-:Y:S01]  /*18f0*/  LEA R36, P0, R37, R124.reuse, 0x1 ;  /* 0x0000007c25247211 */ /* 0x080fe200078008ff */
[----:B--2---:R-:W-:Y:S01]  /*1900*/  IMAD R69, R95, 0x2000, R108 ;  /* 0x000020005f457824 */ /* 0x004fe200078e026c */
[----:B------:R-:W-:Y:S01]  /*1910*/  LEA R38, P1, R39, R124, 0x1 ;  /* 0x0000007c27267211 */ /* 0x000fe200078208ff */
[----:B------:R-:W-:Y:S01]  /*1920*/  IMAD R71, R95, 0x2000, R106 ;  /* 0x000020005f477824 */ /* 0x000fe200078e026a */
[-C--:B------:R-:W-:Y:S01]  /*1930*/  LEA.HI.X R37, R37, R125.reuse, R89, 0x1, P0 ;  /* 0x0000007d25257211 */ /* 0x080fe200000f0c59 */
[----:B------:R1:W-:Y:S01]  /*1940*/  LDGSTS.E.BYPASS.128 [R117], [R18.64], !PT ;  /* 0x0000000012757fae */ /* 0x0003e2000f901c46 */
[----:B------:R-:W-:Y:S02]  /*1950*/  LEA.HI.X R39, R39, R125, R91, 0x1, P1 ;  /* 0x0000007d27277211 */ /* 0x000fe400008f0c5b */
[----:B------:R-:W-:Y:S01]  /*1960*/  PLOP3.LUT P0, PT, PT, PT, UP0, 0x80, 0x0 ;  /* 0x000000000000781c */ /* 0x000fe20003f0f008 */
[----:B------:R2:W-:Y:S01]  /*1970*/  LDGSTS.E.BYPASS.128 [R69], [R36.64], !PT ;  /* 0x0000000024457fae */ /* 0x0005e2000f901c46 */
[----:B------:R-:W-:-:S03]  /*1980*/  UPLOP3.LUT UP0, UPT, UPT, UPT, UPT, 0x40, 0x0 ;  /* 0x000000000000789c */ /* 0x000fc60003f0e870 */
[----:B------:R2:W-:Y:S04]  /*1990*/  LDGSTS.E.BYPASS.128 [R71], [R38.64], !PT ;  /* 0x0000000026477fae */ /* 0x0005e8000f901c46 */
[----:B------:R-:W0:Y:S01]  /*19a0*/  LDGDEPBAR ;  /* 0x00000000000079af */ /* 0x000e220000000000 */
[C---:B-1----:R5:W5:Y:S08]  /*19b0*/  HMMA.16816.F32 R16, R32.reuse, R24, R80 ;  /* 0x000000182010723c */ /* 0x042b700000001850 */
[----:B------:R5:W5:Y:S01]  /*19c0*/  HMMA.16816.F32 R24, R32, R26, R76 ;  /* 0x0000001a2018723c */ /* 0x000b62000000184c */
[----:B------:R-:W-:-:S04]  /*19d0*/  DEPBAR.LE SB0, 0x2 ;  /* 0x000080800000791a */ /* 0x000fc80000000000 */
[----:B------:R-:W-:Y:S06]  /*19e0*/  BAR.SYNC 0x0 ;  /* 0x0000000000007b1d */ /* 0x000fec0000000000 */
[----:B--2--5:R-:W-:-:S05]  /*19f0*/  @P0 BRA `(.L_x_0) ;  /* 0xfffff75000000947 */ /* 0x024fca000383ffff */
[----:B------:R-:W1:Y:S01]  /*1a00*/  S2R R0, SR_TID.X ;  /* 0x0000000000007919 */ /* 0x000e620000002100 */
[----:B------:R-:W-:-:S04]  /*1a10*/  DEPBAR.LE SB0, 0x0 ;  /* 0x000080000000791a */ /* 0x000fc80000000000 */
[----:B------:R-:W-:Y:S01]  /*1a20*/  IMAD.SHL.U32 R105, R105, 0x40, RZ ;  /* 0x0000004069697824 */ /* 0x000fe200078e00ff */
[--C-:B-1----:R-:W-:Y:S01]  /*1a30*/  SHF.R.U32.HI R10, RZ, 0x5, R0.reuse ;  /* 0x00000005ff0a7819 */ /* 0x102fe20000011600 */
[C---:B------:R-:W-:Y:S01]  /*1a40*/  IMAD.SHL.U32 R8, R0.reuse, 0x2, RZ ;  /* 0x0000000200087824 */ /* 0x040fe200078e00ff */
[----:B------:R-:W-:Y:S02]  /*1a50*/  LOP3.LUT R3, R0, 0x1f, RZ, 0xc0, !PT ;  /* 0x0000001f00037812 */ /* 0x000fe400078ec0ff */
[----:B------:R-:W-:Y:S02]  /*1a60*/  LOP3.LUT R10, R10, 0x1, RZ, 0xc0, !PT ;  /* 0x000000010a0a7812 */ /* 0x000fe400078ec0ff */
[----:B------:R-:W-:Y:S02]  /*1a70*/  SHF.R.U32.HI R3, RZ, 0x2, R3 ;  /* 0x00000002ff037819 */ /* 0x000fe40000011603 */
[----:B------:R-:W-:Y:S02]  /*1a80*/  LOP3.LUT R12, R0, 0x3f, RZ, 0xc0, !PT ;  /* 0x0000003f000c7812 */ /* 0x000fe400078ec0ff */
[----:B------:R-:W-:Y:S01]  /*1a90*/  LOP3.LUT R8, R8, 0x6, RZ, 0xc0, !PT ;  /* 0x0000000608087812 */ /* 0x000fe200078ec0ff */
[----:B------:R-:W-:Y:S01]  /*1aa0*/  IMAD R6, R10, 0x10, R3 ;  /* 0x000000100a067824 */ /* 0x000fe200078e0203 */
[----:B------:R-:W-:Y:S01]  /*1ab0*/  SHF.R.U32.HI R4, RZ, 0x2, R0 ;  /* 0x00000002ff047819 */ /* 0x000fe20000011600 */
[----:B------:R-:W-:Y:S01]  /*1ac0*/  IMAD.SHL.U32 R12, R12, 0x2, RZ ;  /* 0x000000020c0c7824 */ /* 0x000fe200078e00ff */
[----:B------:R-:W-:Y:S06]  /*1ad0*/  BAR.SYNC 0x0 ;  /* 0x0000000000007b1d */ /* 0x000fec0000000000 */
[----:B------:R-:W-:Y:S01]  /*1ae0*/  IMAD.SHL.U32 R15, R6, 0x2, RZ ;  /* 0x00000002060f7824 */ /* 0x000fe200078e00ff */
[----:B----4-:R-:W-:Y:S01]  /*1af0*/  STS.U16 [R12], R107 ;  /* 0x0000006b0c007388 */ /* 0x010fe20000000400 */
[----:B------:R-:W-:-:S02]  /*1b00*/  LOP3.LUT R20, R111, 0x29, R8, 0xfe, !PT ;  /* 0x000000296f147812 */ /* 0x000fc400078efe08 */
[----:B------:R-:W-:Y:S01]  /*1b10*/  LOP3.LUT R2, R111, 0x30, R8, 0xfe, !PT ;  /* 0x000000306f027812 */ /* 0x000fe200078efe08 */
[----:B------:R-:W-:Y:S06]  /*1b20*/  BAR.SYNC 0x0 ;  /* 0x0000000000007b1d */ /* 0x000fec0000000000 */
[----:B------:R-:W1:Y:S01]  /*1b30*/  LDS.U16 R7, [R15+0x40] ;  /* 0x000040000f077984 */ /* 0x000e620000000400 */
[----:B------:R-:W-:Y:S02]  /*1b40*/  ISETP.GE.AND P3, PT, R20, R113, PT ;  /* 0x000000711400720c */ /* 0x000fe40003f66270 */
[----:B------:R-:W-:Y:S01]  /*1b50*/  SHF.R.U32.HI R3, RZ, 0x1, R0 ;  /* 0x00000001ff037819 */ /* 0x000fe20000011600 */
[----:B------:R-:W2:Y:S01]  /*1b60*/  LDS.U16 R5, [R15+0x50] ;  /* 0x000050000f057984 */ /* 0x000ea20000000400 */
[----:B------:R-:W-:-:S02]  /*1b70*/  SGXT.U32 R4, R4, 0x3 ;  /* 0x000000030404781a */ /* 0x000fc40000000000 */
[-C--:B------:R-:W-:Y:S01]  /*1b80*/  ISETP.GE.AND P4, PT, R2, R113.reuse, PT ;  /* 0x000000710200720c */ /* 0x080fe20003f86270 */
[----:B------:R-:W3:Y:S01]  /*1b90*/  LDS.U16 R20, [R15+0x10] ;  /* 0x000010000f147984 */ /* 0x000ee20000000400 */
[C-C-:B------:R-:W-:Y:S02]  /*1ba0*/  LOP3.LUT R2, R111.reuse, 0x39, R8.reuse, 0xfe, !PT ;  /* 0x000000396f027812 */ /* 0x140fe400078efe08 */
[----:B------:R-:W-:Y:S01]  /*1bb0*/  LOP3.LUT R4, R4, 0x10, R3, 0xf8, !PT ;  /* 0x0000001004047812 */ /* 0x000fe200078ef803 */
[----:B------:R-:W3:Y:S01]  /*1bc0*/  LDS.U16 R15, [R15] ;  /* 0x000000000f0f7984 */ /* 0x000ee20000000400 */
[----:B------:R-:W-:Y:S02]  /*1bd0*/  LOP3.LUT R12, R111, 0x38, R8, 0xfe, !PT ;  /* 0x000000386f0c7812 */ /* 0x000fe400078efe08 */
[----:B------:R-:W-:Y:S02]  /*1be0*/  ISETP.GE.AND P0, PT, R2, R113, PT ;  /* 0x000000710200720c */ /* 0x000fe40003f06270 */
[----:B------:R-:W-:-:S02]  /*1bf0*/  LOP3.LUT R2, R8, 0x30, RZ, 0xfc, !PT ;  /* 0x0000003008027812 */ /* 0x000fc400078efcff */
[C---:B------:R-:W-:Y:S02]  /*1c00*/  LOP3.LUT R13, R4.reuse, 0x20, RZ, 0xfc, !PT ;  /* 0x00000020040d7812 */ /* 0x040fe400078efcff */
[----:B------:R-:W-:Y:S01]  /*1c10*/  LOP3.LUT R9, R4, 0x28, RZ, 0xfc, !PT ;  /* 0x0000002804097812 */ /* 0x000fe200078efcff */
[----:B------:R-:W-:Y:S06]  /*1c20*/  BAR.SYNC 0x0 ;  /* 0x0000000000007b1d */ /* 0x000fec0000000000 */
[----:B------:R-:W-:Y:S02]  /*1c30*/  ISETP.GE.AND P1, PT, R12, R113, PT ;  /* 0x000000710c00720c */ /* 0x000fe40003f26270 */
[----:B------:R-:W-:-:S02]  /*1c40*/  LOP3.LUT R12, R111, 0x28, R8, 0xfe, !PT ;  /* 0x000000286f0c7812 */ /* 0x000fc400078efe08 */
[-C--:B------:R-:W-:Y:S02]  /*1c50*/  ISETP.GT.U32.AND P6, PT, R13, R2.reuse, PT ;  /* 0x000000020d00720c */ /* 0x080fe40003fc4070 */
[-C--:B------:R-:W-:Y:S02]  /*1c60*/  ISETP.GE.AND P2, PT, R12, R113.reuse, PT ;  /* 0x000000710c00720c */ /* 0x080fe40003f46270 */
[--C-:B------:R-:W-:Y:S02]  /*1c70*/  LOP3.LUT R14, R111, 0x31, R8.reuse, 0xfe, !PT ;  /* 0x000000316f0e7812 */ /* 0x100fe400078efe08 */
[----:B------:R-:W-:Y:S01]  /*1c80*/  LOP3.LUT R12, R8, 0x29, RZ, 0xfc, !PT ;  /* 0x00000029080c7812 */ /* 0x000fe200078efcff */
[----:B-1----:R-:W-:Y:S01]  /*1c90*/  HADD2.F32 R7, -RZ, R7.H0_H0 ;  /* 0x20000007ff077230 */ /* 0x002fe20000004100 */
[----:B------:R-:W-:Y:S02]  /*1ca0*/  ISETP.GE.AND P5, PT, R14, R113, PT ;  /* 0x000000710e00720c */ /* 0x000fe40003fa6270 */
[----:B------:R-:W-:Y:S01]  /*1cb0*/  LOP3.LUT R11, R8, 0x28, RZ, 0xfc, !PT ;  /* 0x00000028080b7812 */ /* 0x000fe200078efcff */
[----:B--2---:R-:W-:Y:S01]  /*1cc0*/  HADD2.F32 R5, -RZ, R5.H0_H0 ;  /* 0x20000005ff057230 */ /* 0x004fe20000004100 */
[-C--:B------:R-:W-:Y:S01]  /*1cd0*/  FMUL R28, R28, R7.reuse ;  /* 0x000000071c1c7220 */ /* 0x080fe20000400000 */
[-C--:B------:R-:W-:Y:S01]  /*1ce0*/  FMUL R25, R25, R7.reuse ;  /* 0x0000000719197220 */ /* 0x080fe20000400000 */
[-C--:B------:R-:W-:Y:S01]  /*1cf0*/  FMUL R29, R29, R7.reuse ;  /* 0x000000071d1d7220 */ /* 0x080fe20000400000 */
[----:B------:R-:W-:Y:S01]  /*1d00*/  FMUL R24, R24, R7 ;  /* 0x0000000718187220 */ /* 0x000fe20000400000 */
[-C--:B------:R-:W-:Y:S01]  /*1d10*/  FMUL R30, R30, R5.reuse ;  /* 0x000000051e1e7220 */ /* 0x080fe20000400000 */
[----:B------:R-:W-:Y:S01]  /*1d20*/  FSEL R3, R28, RZ, !P4 ;  /* 0x000000ff1c037208 */ /* 0x000fe20006000000 */
[-C--:B------:R-:W-:Y:S01]  /*1d30*/  FMUL R27, R27, R5.reuse ;  /* 0x000000051b1b7220 */ /* 0x080fe20000400000 */
[----:B------:R-:W-:Y:S01]  /*1d40*/  FSEL R25, R25, RZ, !P3 ;  /* 0x000000ff19197208 */ /* 0x000fe20005800000 */
[-C--:B------:R-:W-:Y:S01]  /*1d50*/  FMUL R31, R31, R5.reuse ;  /* 0x000000051f1f7220 */ /* 0x080fe20000400000 */
[----:B------:R-:W-:Y:S01]  /*1d60*/  FSEL R30, R30, RZ, !P4 ;  /* 0x000000ff1e1e7208 */ /* 0x000fe20006000000 */
[----:B------:R-:W-:Y:S01]  /*1d70*/  FMUL R53, R26, R5 ;  /* 0x000000051a357220 */ /* 0x000fe20000400000 */
[----:B------:R-:W-:Y:S01]  /*1d80*/  ISETP.GT.U32.AND P4, PT, R9, R2, PT ;  /* 0x000000020900720c */ /* 0x000fe20003f84070 */
[----:B------:R-:W-:Y:S01]  /*1d90*/  FMUL R17, R17, R7 ;  /* 0x0000000711117220 */ /* 0x000fe20000400000 */
[--C-:B------:R-:W-:Y:S01]  /*1da0*/  LOP3.LUT R2, R111, 0x21, R8.reuse, 0xfe, !PT ;  /* 0x000000216f027812 */ /* 0x100fe200078efe08 */
[----:B------:R-:W-:Y:S01]  /*1db0*/  FMUL R65, R19, R5 ;  /* 0x0000000513417220 */ /* 0x000fe20000400000 */
[----:B------:R-:W-:Y:S01]  /*1dc0*/  FSEL R27, R27, RZ, !P3 ;  /* 0x000000ff1b1b7208 */ /* 0x000fe20005800000 */
[----:B------:R-:W-:Y:S01]  /*1dd0*/  FMUL R16, R16, R7 ;  /* 0x0000000710107220 */ /* 0x000fe20000400000 */
[----:B------:R-:W-:Y:S01]  /*1de0*/  ISETP.GE.AND P3, PT, R2, R113, PT ;  /* 0x000000710200720c */ /* 0x000fe20003f66270 */
[-C--:B------:R-:W-:Y:S01]  /*1df0*/  FMUL R18, R18, R5.reuse ;  /* 0x0000000512127220 */ /* 0x080fe20000400000 */
[----:B------:R-:W-:Y:S01]  /*1e00*/  FSEL R3, R3, RZ, P6 ;  /* 0x000000ff03037208 */ /* 0x000fe20003000000 */
[----:B------:R-:W-:Y:S01]  /*1e10*/  FMUL R66, R59, R5 ;  /* 0x000000053b427220 */ /* 0x000fe20000400000 */
[----:B------:R-:W-:Y:S01]  /*1e20*/  FSEL R2, R30, RZ, P4 ;  /* 0x000000ff1e027208 */ /* 0x000fe20002000000 */
[----:B------:R-:W-:Y:S01]  /*1e30*/  FMUL R56, R56, R7 ;  /* 0x0000000738387220 */ /* 0x000fe20000400000 */
[-C--:B------:R-:W-:Y:S01]  /*1e40*/  ISETP.GT.U32.AND P6, PT, R13, R12.reuse, PT ;  /* 0x0000000c0d00720c */ /* 0x080fe20003fc4070 */
[----:B------:R-:W-:Y:S01]  /*1e50*/  FMUL R58, R58, R5 ;  /* 0x000000053a3a7220 */ /* 0x000fe20000400000 */
[----:B------:R-:W-:Y:S01]  /*1e60*/  ISETP.GT.U32.AND P4, PT, R9, R12, PT ;  /* 0x0000000c0900720c */ /* 0x000fe20003f84070 */
[----:B------:R-:W-:Y:S01]  /*1e70*/  FMUL R84, R84, R7 ;  /* 0x0000000754547220 */ /* 0x000fe20000400000 */
[----:B------:R-:W-:Y:S01]  /*1e80*/  LOP3.LUT R12, R8, 0x31, RZ, 0xfc, !PT ;  /* 0x00000031080c7812 */ /* 0x000fe200078efcff */
[----:B------:R-:W-:Y:S01]  /*1e90*/  FMUL R86, R86, R5 ;  /* 0x0000000556567220 */ /* 0x000fe20000400000 */
[----:B------:R-:W-:Y:S01]  /*1ea0*/  FSEL R37, R27, RZ, P4 ;  /* 0x000000ff1b257208 */ /* 0x000fe20002000000 */
[-C--:B------:R-:W-:Y:S01]  /*1eb0*/  FMUL R85, R85, R7.reuse ;  /* 0x0000000755557220 */ /* 0x080fe20000400000 */
[----:B------:R-:W-:Y:S01]  /*1ec0*/  FSEL R29, R29, RZ, !P5 ;  /* 0x000000ff1d1d7208 */ /* 0x000fe20006800000 */
[----:B------:R-:W-:Y:S01]  /*1ed0*/  FMUL R72, R72, R7 ;  /* 0x0000000748487220 */ /* 0x000fe20000400000 */
[----:B------:R-:W-:Y:S01]  /*1ee0*/  FSEL R31, R31, RZ, !P5 ;  /* 0x000000ff1f1f7208 */ /* 0x000fe20006800000 */
[----:B------:R-:W-:Y:S01]  /*1ef0*/  FMUL R74, R74, R5 ;  /* 0x000000054a4a7220 */ /* 0x000fe20000400000 */
[-C--:B------:R-:W-:Y:S01]  /*1f00*/  ISETP.GT.U32.AND P4, PT, R13, R12.reuse, PT ;  /* 0x0000000c0d00720c */ /* 0x080fe20003f84070 */
[----:B------:R-:W-:Y:S01]  /*1f10*/  FMUL R73, R73, R7 ;  /* 0x0000000749497220 */ /* 0x000fe20000400000 */
[----:B------:R-:W-:Y:S01]  /*1f20*/  ISETP.GT.U32.AND P5, PT, R9, R12, PT ;  /* 0x0000000c0900720c */ /* 0x000fe20003fa4070 */
[----:B------:R-:W-:Y:S01]  /*1f30*/  FMUL R75, R75, R5 ;  /* 0x000000054b4b7220 */ /* 0x000fe20000400000 */
[----:B------:R-:W-:Y:S01]  /*1f40*/  LOP3.LUT R12, R111, 0x19, R8, 0xfe, !PT ;  /* 0x000000196f0c7812 */ /* 0x000fe200078efe08 */
[----:B------:R-:W-:Y:S01]  /*1f50*/  FMUL R61, R61, R7 ;  /* 0x000000073d3d7220 */ /* 0x000fe20000400000 */
[----:B------:R-:W-:Y:S01]  /*1f60*/  FSEL R38, R29, RZ, P4 ;  /* 0x000000ff1d267208 */ /* 0x000fe20002000000 */
[----:B------:R-:W-:Y:S01]  /*1f70*/  FMUL R63, R63, R5 ;  /* 0x000000053f3f7220 */ /* 0x000fe20000400000 */
[----:B------:R-:W-:Y:S01]  /*1f80*/  FSEL R39, R31, RZ, P5 ;  /* 0x000000ff1f277208 */ /* 0x000fe20002800000 */
[----:B------:R-:W-:Y:S01]  /*1f90*/  FMUL R60, R60, R7 ;  /* 0x000000073c3c7220 */ /* 0x000fe20000400000 */
[----:B------:R-:W-:-:S02]  /*1fa0*/  ISETP.GE.AND P4, PT, R12, R113, PT ;  /* 0x000000710c00720c */ /* 0x000fc40003f86270 */
[----:B------:R-:W-:Y:S02]  /*1fb0*/  ISETP.GT.U32.AND P5, PT, R13, R11, PT ;  /* 0x0000000b0d00720c */ /* 0x000fe40003fa4070 */
[----:B------:R-:W-:Y:S02]  /*1fc0*/  FSEL R24, R24, RZ, !P2 ;  /* 0x000000ff18187208 */ /* 0x000fe40005000000 */
[----:B------:R-:W-:Y:S02]  /*1fd0*/  LOP3.LUT R12, R111, 0x18, R8, 0xfe, !PT ;  /* 0x000000186f0c7812 */ /* 0x000fe400078efe08 */
[C---:B------:R-:W-:Y:S02]  /*1fe0*/  LOP3.LUT R11, R8.reuse, 0x21, RZ, 0xfc, !PT ;  /* 0x00000021080b7812 */ /* 0x040fe400078efcff */
[----:B------:R-:W-:Y:S02]  /*1ff0*/  LOP3.LUT R14, R8, 0x20, R111, 0xfe, !PT ;  /* 0x00000020080e7812 */ /* 0x000fe400078efe6f */
[----:B------:R-:W-:-:S02]  /*2000*/  FSEL R52, R24, RZ, P5 ;  /* 0x000000ff18347208 */ /* 0x000fc40002800000 */
[----:B------:R-:W-:Y:S02]  /*2010*/  FSEL R53, R53, RZ, !P2 ;  /* 0x000000ff35357208 */ /* 0x000fe40005000000 */
[----:B------:R-:W-:Y:S02]  /*2020*/  ISETP.GE.AND P5, PT, R12, R113, PT ;  /* 0x000000710c00720c */ /* 0x000fe40003fa6270 */
[----:B------:R-:W-:Y:S01]  /*2030*/  ISETP.GT.U32.AND P2, PT, R13, R11, PT ;  /* 0x0000000b0d00720c */ /* 0x000fe20003f44070 */
[----:B------:R-:W-:Y:S01]  /*2040*/  FMUL R13, R57, R7 ;  /* 0x00000007390d7220 */ /* 0x000fe20000400000 */
[----:B------:R-:W-:Y:S02]  /*2050*/  FSEL R17, R17, RZ, !P3 ;  /* 0x000000ff11117208 */ /* 0x000fe40005800000 */
[----:B------:R-:W-:Y:S02]  /*2060*/  LOP3.LUT R12, R111, 0x11, R8, 0xfe, !PT ;  /* 0x000000116f0c7812 */ /* 0x000fe400078efe08 */
[----:B------:R-:W-:-:S02]  /*2070*/  FSEL R36, R25, RZ, P6 ;  /* 0x000000ff19247208 */ /* 0x000fc40003000000 */
[-C--:B------:R-:W-:Y:S02]  /*2080*/  ISETP.GE.AND P6, PT, R14, R113.reuse, PT ;  /* 0x000000710e00720c */ /* 0x080fe40003fc6270 */
[----:B------:R-:W-:Y:S02]  /*2090*/  LOP3.LUT R14, R111, 0x10, R8, 0xfe, !PT ;  /* 0x000000106f0e7812 */ /* 0x000fe400078efe08 */
[----:B------:R-:W-:Y:S01]  /*20a0*/  FSEL R64, R17, RZ, P2 ;  /* 0x000000ff11407208 */ /* 0x000fe20001000000 */
[----:B------:R-:W-:Y:S01]  /*20b0*/  IMAD.SHL.U32 R17, R10, 0x2, RZ ;  /* 0x000000020a117824 */ /* 0x000fe200078e00ff */
[-C--:B------:R-:W-:Y:S01]  /*20c0*/  ISETP.GE.AND P2, PT, R12, R113.reuse, PT ;  /* 0x000000710c00720c */ /* 0x080fe20003f46270 */
[----:B---3--:R-:W-:Y:S01]  /*20d0*/  HADD2.F32 R12, -RZ, R20.H0_H0 ;  /* 0x20000014ff0c7230 */ /* 0x008fe20000004100 */
[----:B------:R-:W-:Y:S02]  /*20e0*/  FSEL R65, R65, RZ, !P3 ;  /* 0x000000ff41417208 */ /* 0x000fe40005800000 */
[----:B------:R-:W-:-:S02]  /*20f0*/  ISETP.GE.AND P3, PT, R14, R113, PT ;  /* 0x000000710e00720c */ /* 0x000fc40003f66270 */
[--C-:B------:R-:W-:Y:S01]  /*2100*/  LOP3.LUT R14, R111, 0x9, R8.reuse, 0xfe, !PT ;  /* 0x000000096f0e7812 */ /* 0x100fe200078efe08 */
[-C--:B------:R-:W-:Y:S01]  /*2110*/  FMUL R11, R55, R12.reuse ;  /* 0x0000000c370b7220 */ /* 0x080fe20000400000 */
[----:B------:R-:W-:Y:S01]  /*2120*/  FSEL R55, R16, RZ, !P6 ;  /* 0x000000ff10377208 */ /* 0x000fe20007000000 */
[----:B------:R-:W-:Y:S01]  /*2130*/  HADD2.F32 R16, -RZ, R15.H0_H0 ;  /* 0x2000000fff107230 */ /* 0x000fe20000004100 */
[----:B------:R-:W-:Y:S01]  /*2140*/  FSEL R57, R18, RZ, !P6 ;  /* 0x000000ff12397208 */ /* 0x000fe20007000000 */
[-C--:B------:R-:W-:Y:S01]  /*2150*/  FMUL R54, R54, R12.reuse ;  /* 0x0000000c36367220 */ /* 0x080fe20000400000 */
[-C--:B------:R-:W-:Y:S01]  /*2160*/  ISETP.GE.AND P6, PT, R14, R113.reuse, PT ;  /* 0x000000710e00720c */ /* 0x080fe20003fc6270 */
[----:B------:R-:W-:Y:S01]  /*2170*/  FMUL R50, R50, R12 ;  /* 0x0000000c32327220 */ /* 0x000fe20000400000 */
[--C-:B------:R-:W-:Y:S01]  /*2180*/  LOP3.LUT R14, R111, 0x8, R8.reuse, 0xfe, !PT ;  /* 0x000000086f0e7812 */ /* 0x100fe200078efe08 */
[-C--:B------:R-:W-:Y:S01]  /*2190*/  FMUL R48, R48, R16.reuse ;  /* 0x0000001030307220 */ /* 0x080fe20000400000 */
[----:B------:R-:W-:Y:S01]  /*21a0*/  FSEL R11, R11, RZ, !P4 ;  /* 0x000000ff0b0b7208 */ /* 0x000fe20006000000 */
[----:B------:R-:W-:Y:S01]  /*21b0*/  FMUL R49, R49, R16 ;  /* 0x0000001031317220 */ /* 0x000fe20000400000 */
[----:B------:R-:W-:Y:S01]  /*21c0*/  FSEL R59, R13, RZ, !P4 ;  /* 0x000000ff0d3b7208 */ /* 0x000fe20006000000 */
[----:B------:R-:W-:Y:S01]  /*21d0*/  FMUL R13, R51, R12 ;  /* 0x0000000c330d7220 */ /* 0x000fe20000400000 */
[----:B------:R-:W-:Y:S01]  /*21e0*/  FSEL R66, R66, RZ, !P4 ;  /* 0x000000ff42427208 */ /* 0x000fe20006000000 */
[----:B------:R-:W-:Y:S01]  /*21f0*/  FMUL R44, R44, R16 ;  /* 0x000000102c2c7220 */ /* 0x000fe20000400000 */
[----:B------:R-:W-:Y:S01]  /*2200*/  ISETP.GE.AND P4, PT, R14, R113, PT ;  /* 0x000000710e00720c */ /* 0x000fe20003f86270 */
[----:B------:R-:W-:Y:S01]  /*2210*/  FMUL R46, R46, R12 ;  /* 0x0000000c2e2e7220 */ /* 0x000fe20000400000 */
[----:B------:R-:W-:Y:S01]  /*2220*/  LOP3.LUT R14, R111, 0x1, R8, 0xfe, !PT ;  /* 0x000000016f0e7812 */ /* 0x000fe200078efe08 */
[----:B------:R-:W-:Y:S01]  /*2230*/  FMUL R51, R87, R5 ;  /* 0x0000000557337220 */ /* 0x000fe20000400000 */
[----:B------:R-:W-:Y:S01]  /*2240*/  FSEL R27, R54, RZ, !P5 ;  /* 0x000000ff361b7208 */ /* 0x000fe20006800000 */
[----:B------:R-:W-:Y:S01]  /*2250*/  FMUL R45, R45, R16 ;  /* 0x000000102d2d7220 */ /* 0x000fe20000400000 */
[----:B------:R-:W-:Y:S01]  /*2260*/  FSEL R54, R56, RZ, !P5 ;  /* 0x000000ff38367208 */ /* 0x000fe20006800000 */
[----:B------:R-:W-:Y:S01]  /*2270*/  FMUL R47, R47, R12 ;  /* 0x0000000c2f2f7220 */ /* 0x000fe20000400000 */
[----:B------:R-:W-:Y:S01]  /*2280*/  FSEL R56, R58, RZ, !P5 ;  /* 0x000000ff3a387208 */ /* 0x000fe20006800000 */
[-C--:B------:R-:W-:Y:S01]  /*2290*/  FMUL R41, R41, R16.reuse ;  /* 0x0000001029297220 */ /* 0x080fe20000400000 */
[----:B------:R-:W-:Y:S01]  /*22a0*/  LOP3.LUT R15, R8, 0x1, RZ, 0xfc, !PT ;  /* 0x00000001080f7812 */ /* 0x000fe200078efcff */
[----:B------:R-:W-:Y:S01]  /*22b0*/  FMUL R16, R40, R16 ;  /* 0x0000001028107220 */ /* 0x000fe20000400000 */
[----:B------:R-:W-:Y:S01]  /*22c0*/  ISETP.GE.AND P5, PT, R14, R113, PT ;  /* 0x000000710e00720c */ /* 0x000fe20003fa6270 */
[-C--:B------:R-:W-:Y:S01]  /*22d0*/  FMUL R43, R43, R12.reuse ;  /* 0x0000000c2b2b7220 */ /* 0x080fe20000400000 */
[----:B------:R-:W-:Y:S01]  /*22e0*/  LOP3.LUT R14, R8, R111, RZ, 0xfc, !PT ;  /* 0x0000006f080e7212 */ /* 0x000fe200078efcff */
[----:B------:R-:W-:Y:S01]  /*22f0*/  FMUL R42, R42, R12 ;  /* 0x0000000c2a2a7220 */ /* 0x000fe20000400000 */
[----:B------:R-:W-:Y:S01]  /*2300*/  FSEL R24, R48, RZ, !P3 ;  /* 0x000000ff30187208 */ /* 0x000fe20005800000 */
[-C--:B------:R-:W-:Y:S01]  /*2310*/  FMUL R40, R62, R5.reuse ;  /* 0x000000053e287220 */ /* 0x080fe20000400000 */
[----:B------:R-:W-:Y:S01]  /*2320*/  FSEL R26, R50, RZ, !P3 ;  /* 0x000000ff321a7208 */ /* 0x000fe20005800000 */
[----:B------:R-:W-:Y:S01]  /*2330*/  FMUL R58, R23, R5 ;  /* 0x00000005173a7220 */ /* 0x000fe20000400000 */
[----:B------:R-:W-:-:S02]  /*2340*/  LOP3.LUT R10, R8, 0x38, RZ, 0xfc, !PT ;  /* 0x00000038080a7812 */ /* 0x000fc400078efcff */
[----:B------:R-:W-:Y:S02]  /*2350*/  FSEL R48, R84, RZ, !P3 ;  /* 0x000000ff54307208 */ /* 0x000fe40005800000 */
[----:B------:R-:W-:Y:S02]  /*2360*/  FSEL R50, R86, RZ, !P3 ;  /* 0x000000ff56327208 */ /* 0x000fe40005800000 */
[----:B------:R-:W-:Y:S02]  /*2370*/  FSEL R25, R49, RZ, !P2 ;  /* 0x000000ff31197208 */ /* 0x000fe40005000000 */
[----:B------:R-:W-:Y:S02]  /*2380*/  ISETP.GT.U32.AND P3, PT, R4, R15, PT ;  /* 0x0000000f0400720c */ /* 0x000fe40003f64070 */
[----:B------:R-:W-:Y:S02]  /*2390*/  FSEL R18, R44, RZ, !P4 ;  /* 0x000000ff2c127208 */ /* 0x000fe40006000000 */
[----:B------:R-:W-:-:S02]  /*23a0*/  FSEL R20, R46, RZ, !P4 ;  /* 0x000000ff2e147208 */ /* 0x000fc40006000000 */
[----:B------:R-:W-:Y:S02]  /*23b0*/  FSEL R13, R13, RZ, !P2 ;  /* 0x000000ff0d0d7208 */ /* 0x000fe40005000000 */
[----:B------:R-:W-:Y:S02]  /*23c0*/  FSEL R49, R85, RZ, !P2 ;  /* 0x000000ff55317208 */ /* 0x000fe40005000000 */
[----:B------:R-:W-:Y:S02]  /*23d0*/  FSEL R51, R51, RZ, !P2 ;  /* 0x000000ff33337208 */ /* 0x000fe40005000000 */
[----:B------:R-:W-:Y:S02]  /*23e0*/  LOP3.LUT R15, R8, 0x8, RZ, 0xfc, !PT ;  /* 0x00000008080f7812 */ /* 0x000fe400078efcff */
[----:B------:R-:W-:Y:S02]  /*23f0*/  FSEL R44, R72, RZ, !P4 ;  /* 0x000000ff482c7208 */ /* 0x000fe40006000000 */
[----:B------:R-:W-:-:S02]  /*2400*/  FSEL R46, R74, RZ, !P4 ;  /* 0x000000ff4a2e7208 */ /* 0x000fc40006000000 */
[----:B------:R-:W-:Y:S02]  /*2410*/  ISETP.GE.AND P2, PT, R14, R113, PT ;  /* 0x000000710e00720c */ /* 0x000fe40003f46270 */
[----:B------:R-:W-:Y:S02]  /*2420*/  ISETP.GT.U32.AND P4, PT, R9, R10, PT ;  /* 0x0000000a0900720c */ /* 0x000fe40003f84070 */
[----:B------:R-:W-:Y:S02]  /*2430*/  FSEL R19, R45, RZ, !P6 ;  /* 0x000000ff2d137208 */ /* 0x000fe40007000000 */
[----:B------:R-:W-:Y:S02]  /*2440*/  FSEL R21, R47, RZ, !P6 ;  /* 0x000000ff2f157208 */ /* 0x000fe40007000000 */
[C---:B------:R-:W-:Y:S02]  /*2450*/  LOP3.LUT R10, R8.reuse, 0x39, RZ, 0xfc, !PT ;  /* 0x00000039080a7812 */ /* 0x040fe400078efcff */
[----:B------:R-:W-:-:S02]  /*2460*/  LOP3.LUT R7, R8, 0x18, RZ, 0xfc, !PT ;  /* 0x0000001808077812 */ /* 0x000fc400078efcff */
[C---:B------:R-:W-:Y:S02]  /*2470*/  LOP3.LUT R12, R4.reuse, 0x8, RZ, 0xfc, !PT ;  /* 0x00000008040c7812 */ /* 0x040fe400078efcff */
[----:B------:R-:W-:Y:S02]  /*2480*/  FSEL R45, R73, RZ, !P6 ;  /* 0x000000ff492d7208 */ /* 0x000fe40007000000 */
[----:B------:R-:W-:Y:S02]  /*2490*/  FSEL R47, R75, RZ, !P6 ;  /* 0x000000ff4b2f7208 */ /* 0x000fe40007000000 */
[----:B------:R-:W-:Y:S02]  /*24a0*/  ISETP.GT.U32.AND P6, PT, R4, R15, PT ;  /* 0x0000000f0400720c */ /* 0x000fe40003fc4070 */
[----:B------:R-:W-:Y:S02]  /*24b0*/  LOP3.LUT R104, R17, R104, RZ, 0xfc, !PT ;  /* 0x0000006811687212 */ /* 0x000fe400078efcff */
[----:B------:R-:W-:-:S02]  /*24c0*/  FSEL R14, R41, RZ, !P5 ;  /* 0x000000ff290e7208 */ /* 0x000fc40006800000 */
[----:B------:R-:W-:Y:S02]  /*24d0*/  FSEL R43, R43, RZ, !P5 ;  /* 0x000000ff2b2b7208 */ /* 0x000fe40006800000 */
[----:B------:R-:W-:Y:S02]  /*24e0*/  FSEL R30, R61, RZ, !P5 ;  /* 0x000000ff3d1e7208 */ /* 0x000fe40006800000 */
[----:B------:R-:W-:Y:S02]  /*24f0*/  FSEL R41, R63, RZ, !P5 ;  /* 0x000000ff3f297208 */ /* 0x000fe40006800000 */
[----:B------:R-:W-:Y:S02]  /*2500*/  LOP3.LUT R15, R8, 0x9, RZ, 0xfc, !PT ;  /* 0x00000009080f7812 */ /* 0x000fe400078efcff */
[----:B------:R-:W-:Y:S02]  /*2510*/  FSEL R16, R16, RZ, !P2 ;  /* 0x000000ff10107208 */ /* 0x000fe40005000000 */
[----:B------:R-:W-:Y:S01]  /*2520*/  FSEL R17, R42, RZ, !P2 ;  /* 0x000000ff2a117208 */ /* 0x000fe20005000000 */
[----:B------:R-:W-:Y:S01]  /*2530*/  IMAD R42, R6, 0x44, R8 ;  /* 0x00000044062a7824 */ /* 0x000fe200078e0208 */
[----:B------:R-:W-:-:S02]  /*2540*/  FSEL R60, R60, RZ, !P2 ;  /* 0x000000ff3c3c7208 */ /* 0x000fc40005000000 */
[----:B------:R-:W-:Y:S02]  /*2550*/  FSEL R40, R40, RZ, !P2 ;  /* 0x000000ff28287208 */ /* 0x000fe40005000000 */
[----:B------:R-:W-:Y:S01]  /*2560*/  ISETP.GT.U32.AND P5, PT, R9, R10, PT ;  /* 0x0000000a0900720c */ /* 0x000fe20003fa4070 */
[----:B------:R-:W-:Y:S01]  /*2570*/  STS.64 [R42.X4+0x60], RZ ;  /* 0x000060ff2a007388 */ /* 0x000fe20000004a00 */
[----:B------:R-:W-:Y:S02]  /*2580*/  ISETP.GT.U32.AND P2, PT, R12, R7, PT ;  /* 0x000000070c00720c */ /* 0x000fe40003f44070 */
[----:B------:R-:W-:Y:S01]  /*2590*/  LOP3.LUT R9, R8, 0x10, RZ, 0xfc, !PT ;  /* 0x0000001008097812 */ /* 0x000fe200078efcff */
[----:B------:R-:W-:Y:S01]  /*25a0*/  STS.64 [R42.X4+0x80], RZ ;  /* 0x000080ff2a007388 */ /* 0x000fe20000004a00 */
[----:B------:R-:W-:Y:S02]  /*25b0*/  FSEL R18, R18, RZ, P6 ;  /* 0x000000ff12127208 */ /* 0x000fe40003000000 */
[----:B------:R-:W-:Y:S01]  /*25c0*/  FSEL R14, R14, RZ, P3 ;  /* 0x000000ff0e0e7208 */ /* 0x000fe20001800000 */
[----:B------:R-:W-:Y:S01]  /*25d0*/  STS.64 [R42.X4+0x900], RZ ;  /* 0x000900ff2a007388 */ /* 0x000fe20000004a00 */
[----:B------:R-:W-:-:S02]  /*25e0*/  ISETP.GT.U32.AND P6, PT, R12, R15, PT ;  /* 0x0000000f0c00720c */ /* 0x000fc40003fc4070 */
[----:B------:R-:W-:Y:S01]  /*25f0*/  ISETP.GT.U32.AND P3, PT, R4, R15, PT ;  /* 0x0000000f0400720c */ /* 0x000fe20003f64070 */
[----:B------:R-:W-:Y:S01]  /*2600*/  STS.64 [R42.X4+0xa0], RZ ;  /* 0x0000a0ff2a007388 */ /* 0x000fe20000004a00 */
[----:B------:R-:W-:Y:S02]  /*2610*/  LOP3.LUT R7, R8, 0x11, RZ, 0xfc, !PT ;  /* 0x0000001108077812 */ /* 0x000fe400078efcff */
[----:B------:R-:W-:Y:S01]  /*2620*/  FSEL R28, R27, RZ, P2 ;  /* 0x000000ff1b1c7208 */ /* 0x000fe20001000000 */
[----:B------:R-:W-:Y:S01]  /*2630*/  STS.64 [R42.X4+0x920], RZ ;  /* 0x000920ff2a007388 */ /* 0x000fe20000004a00 */
[----:B------:R-:W-:Y:S02]  /*2640*/  ISETP.GT.U32.AND P2, PT, R4, R9, PT ;  /* 0x000000090400720c */ /* 0x000fe40003f44070 */
[----:B------:R-:W-:Y:S01]  /*2650*/  FSEL R21, R21, RZ, P6 ;  /* 0x000000ff15157208 */ /* 0x000fe20003000000 */
[----:B------:R-:W-:Y:S01]  /*2660*/  STS.64 [R42.X4+0xc0], RZ ;  /* 0x0000c0ff2a007388 */ /* 0x000fe20000004a00 */
[----:B------:R-:W-:-:S02]  /*2670*/  FSEL R19, R19, RZ, P3 ;  /* 0x000000ff13137208 */ /* 0x000fc40001800000 */
[----:B------:R-:W-:Y:S01]  /*2680*/  ISETP.GT.U32.AND P6, PT, R4, R7, PT ;  /* 0x000000070400720c */ /* 0x000fe20003fc4070 */
[----:B------:R-:W-:Y:S01]  /*2690*/  STS.64 [R42.X4+0x940], RZ ;  /* 0x000940ff2a007388 */ /* 0x000fe20000004a00 */
[----:B------:R-:W-:Y:S02]  /*26a0*/  ISETP.GT.U32.AND P3, PT, R12, R9, PT ;  /* 0x000000090c00720c */ /* 0x000fe40003f64070 */
[----:B------:R-:W-:Y:S01]  /*26b0*/  FSEL R24, R24, RZ, P2 ;  /* 0x000000ff18187208 */ /* 0x000fe20001000000 */
[----:B------:R-:W-:Y:S01]  /*26c0*/  STS.64 [R42.X4+0xe0], RZ ;  /* 0x0000e0ff2a007388 */ /* 0x000fe20000004a00 */
[----:B------:R-:W-:Y:S02]  /*26d0*/  LOP3.LUT R10, R111, R4, RZ, 0xfc, !PT ;  /* 0x000000046f0a7212 */ /* 0x000fe400078efcff */
[----:B------:R-:W-:Y:S01]  /*26e0*/  ISETP.GT.U32.AND P2, PT, R4, R8, PT ;  /* 0x000000080400720c */ /* 0x000fe20003f44070 */
[----:B------:R-:W-:Y:S01]  /*26f0*/  STS.64 [R42.X4+0x960], RZ ;  /* 0x000960ff2a007388 */ /* 0x000fe20000004a00 */
[----:B------:R-:W-:-:S02]  /*2700*/  FSEL R15, R25, RZ, P6 ;  /* 0x000000ff190f7208 */ /* 0x000fc40003000000 */
[----:B------:R-:W-:Y:S02]  /*2710*/  FSEL R26, R26, RZ, P3 ;  /* 0x000000ff1a1a7208 */ /* 0x000fe40001800000 */
[----:B------:R-:W-:Y:S02]  /*2720*/  ISETP.GT.U32.AND P6, PT, R12, R7, PT ;  /* 0x000000070c00720c */ /* 0x000fe40003fc4070 */
[----:B------:R-:W-:Y:S02]  /*2730*/  ISETP.GE.AND P3, PT, R10, R113, PT ;  /* 0x000000710a00720c */ /* 0x000fe40003f66270 */
[----:B------:R-:W-:Y:S02]  /*2740*/  FSEL R7, R16, RZ, P2 ;  /* 0x000000ff10077208 */ /* 0x000fe40001000000 */
[----:B------:R-:W-:Y:S02]  /*2750*/  LOP3.LUT R10, R8, 0x19, RZ, 0xfc, !PT ;  /* 0x00000019080a7812 */ /* 0x000fe400078efcff */
[----:B------:R-:W-:-:S02]  /*2760*/  FSEL R6, R7, RZ, !P3 ;  /* 0x000000ff07067208 */ /* 0x000fc40005800000 */
[----:B------:R-:W-:Y:S02]  /*2770*/  FSEL R7, R14, RZ, !P3 ;  /* 0x000000ff0e077208 */ /* 0x000fe40005800000 */
[----:B------:R-:W-:Y:S02]  /*2780*/  FSEL R8, R18, RZ, !P3 ;  /* 0x000000ff12087208 */ /* 0x000fe40005800000 */
[----:B------:R-:W-:Y:S01]  /*2790*/  FSEL R9, R19, RZ, !P3 ;  /* 0x000000ff13097208 */ /* 0x000fe20005800000 */
[----:B------:R-:W-:Y:S01]  /*27a0*/  STS.64 [R42.X4], R6 ;  /* 0x000000062a007388 */ /* 0x000fe20000004a00 */
[----:B------:R-:W-:Y:S02]  /*27b0*/  FSEL R14, R24, RZ, !P3 ;  /* 0x000000ff180e7208 */ /* 0x000fe40005800000 */
[----:B------:R-:W-:Y:S01]  /*27c0*/  FSEL R15, R15, RZ, !P3 ;  /* 0x000000ff0f0f7208 */ /* 0x000fe20005800000 */
[----:B------:R-:W-:Y:S01]  /*27d0*/  STS.64 [R42.X4+0x20], R8 ;  /* 0x000020082a007388 */ /* 0x000fe20000004a00 */
[----:B------:R-:W-:-:S02]  /*27e0*/  LOP3.LUT R16, R111, 0x8, R4, 0xfe, !PT ;  /* 0x000000086f107812 */ /* 0x000fc400078efe04 */
[----:B------:R-:W-:Y:S01]  /*27f0*/  ISETP.GT.U32.AND P3, PT, R12, R10, PT ;  /* 0x0000000a0c00720c */ /* 0x000fe20003f64070 */
[----:B------:R-:W-:Y:S01]  /*2800*/  STS.64 [R42.X4+0x40], R14 ;  /* 0x0000400e2a007388 */ /* 0x000fe20000004a00 */
[----:B------:R-:W-:Y:S02]  /*2810*/  LOP3.LUT R10, R111, 0x28, R4, 0xfe, !PT ;  /* 0x000000286f0a7812 */ /* 0x000fe400078efe04 */
[----:B------:R-:W-:Y:S02]  /*2820*/  FSEL R13, R13, RZ, P6 ;  /* 0x000000ff0d0d7208 */ /* 0x000fe40003000000 */
[----:B------:R-:W-:Y:S02]  /*2830*/  ISETP.GE.AND P6, PT, R16, R113, PT ;  /* 0x000000711000720c */ /* 0x000fe40003fc6270 */
[----:B------:R-:W-:Y:S02]  /*2840*/  FSEL R29, R11, RZ, P3 ;  /* 0x000000ff0b1d7208 */ /* 0x000fe40001800000 */
[----:B------:R-:W-:-:S02]  /*2850*/  FSEL R20, R20, RZ, P2 ;  /* 0x000000ff14147208 */ /* 0x000fc40001000000 */
[----:B------:R-:W-:Y:S02]  /*2860*/  LOP3.LUT R4, R111, 0x20, R4, 0xfe, !PT ;  /* 0x000000206f047812 */ /* 0x000fe400078efe04 */
[----:B------:R-:W-:Y:S02]  /*2870*/  ISETP.GE.AND P3, PT, R10, R113, PT ;  /* 0x000000710a00720c */ /* 0x000fe40003f66270 */
[----:B------:R-:W-:Y:S02]  /*2880*/  FSEL R10, R17, RZ, !P6 ;  /* 0x000000ff110a7208 */ /* 0x000fe40007000000 */
[----:B------:R-:W-:Y:S01]  /*2890*/  FSEL R11, R43, RZ, !P6 ;  /* 0x000000ff2b0b7208 */ /* 0x000fe20007000000 */
[----:B------:R-:W-:Y:S01]  /*28a0*/  FMUL R43, R22, R5 ;  /* 0x00000005162b7220 */ /* 0x000fe20000400000 */
[----:B------:R-:W-:Y:S02]  /*28b0*/  FSEL R20, R20, RZ, !P6 ;  /* 0x000000ff14147208 */ /* 0x000fe40007000000 */
[----:B------:R-:W-:Y:S01]  /*28c0*/  FSEL R21, R21, RZ, !P6 ;  /* 0x000000ff15157208 */ /* 0x000fe20007000000 */
[----:B------:R-:W-:Y:S01]  /*28d0*/  STS.64 [R42.X4+0x880], R10 ;  /* 0x0008800a2a007388 */ /* 0x000fe20000004a00 */
[----:B------:R-:W-:-:S02]  /*28e0*/  FSEL R26, R26, RZ, !P6 ;  /* 0x000000ff1a1a7208 */ /* 0x000fc40007000000 */
[----:B------:R-:W-:Y:S01]  /*28f0*/  FSEL R27, R13, RZ, !P6 ;  /* 0x000000ff0d1b7208 */ /* 0x000fe20007000000 */
[----:B------:R-:W-:Y:S01]  /*2900*/  STS.64 [R42.X4+0x8a0], R20 ;  /* 0x0008a0142a007388 */ /* 0x000fe20000004a00 */
[----:B------:R-:W-:Y:S02]  /*2910*/  FSEL R28, R28, RZ, !P6 ;  /* 0x000000ff1c1c7208 */ /* 0x000fe40007000000 */
[----:B------:R-:W-:Y:S01]  /*2920*/  FSEL R29, R29, RZ, !P6 ;  /* 0x000000ff1d1d7208 */ /* 0x000fe20007000000 */
[----:B------:R-:W-:Y:S01]  /*2930*/  STS.64 [R42.X4+0x8c0], R26 ;  /* 0x0008c01a2a007388 */ /* 0x000fe20000004a00 */
[----:B------:R-:W-:Y:S01]  /*2940*/  ISETP.GE.AND P6, PT, R4, R113, PT ;  /* 0x000000710400720c */ /* 0x000fe20003fc6270 */
[----:B------:R-:W-:Y:S01]  /*2950*/  IMAD.SHL.U32 R4, R0, 0x4, RZ ;  /* 0x0000000400047824 */ /* 0x000fe200078e00ff */
[----:B------:R-:W-:Y:S01]  /*2960*/  FSEL R40, R40, RZ, !P3 ;  /* 0x000000ff28287208 */ /* 0x000fe20005800000 */
[----:B------:R-:W-:Y:S01]  /*2970*/  STS.64 [R42.X4+0x8e0], R28 ;  /* 0x0008e01c2a007388 */ /* 0x000fe20000004a00 */
[----:B------:R-:W-:-:S02]  /*2980*/  FSEL R41, R41, RZ, !P3 ;  /* 0x000000ff29297208 */ /* 0x000fc40005800000 */
[----:B------:R-:W-:Y:S01]  /*2990*/  LOP3.LUT R61, R4, 0x3c, RZ, 0xc0, !PT ;  /* 0x0000003c043d7812 */ /* 0x000fe200078ec0ff */
[----:B------:R-:W-:Y:S06]  /*29a0*/  BAR.SYNC 0x0 ;  /* 0x0000000000007b1d */ /* 0x000fec0000000000 */
[----:B------:R-:W-:Y:S01]  /*29b0*/  IMAD R104, R104, 0x44, R61 ;  /* 0x0000004468687824 */ /* 0x000fe200078e023d */
[----:B------:R-:W-:Y:S02]  /*29c0*/  FSEL R62, R60, RZ, !P6 ;  /* 0x000000ff3c3e7208 */ /* 0x000fe40007000000 */
[----:B------:R-:W-:-:S02]  /*29d0*/  FSEL R63, R30, RZ, !P6 ;  /* 0x000000ff1e3f7208 */ /* 0x000fc40007000000 */
[----:B------:R-:W1:Y:S01]  /*29e0*/  LDS.128 R4, [R104.X4] ;  /* 0x0000000068047984 */ /* 0x000e620000004c00 */
[----:B------:R-:W-:Y:S02]  /*29f0*/  FSEL R60, R55, RZ, P2 ;  /* 0x000000ff373c7208 */ /* 0x000fe40001000000 */
[----:B------:R-:W-:Y:S01]  /*2a00*/  SHF.R.U32.HI R0, RZ, 0x4, R0 ;  /* 0x00000004ff007819 */ /* 0x000fe20000011600 */
[----:B------:R-:W2:Y:S01]  /*2a10*/  LDS.128 R8, [R104.X4+0x440] ;  /* 0x0004400068087984 */ /* 0x000ea20000004c00 */
[----:B------:R-:W-:Y:S02]  /*2a20*/  FSEL R44, R44, RZ, !P6 ;  /* 0x000000ff2c2c7208 */ /* 0x000fe40007000000 */
[----:B------:R-:W-:Y:S01]  /*2a30*/  FSEL R45, R45, RZ, !P6 ;  /* 0x000000ff2d2d7208 */ /* 0x000fe20007000000 */
[----:B------:R-:W3:Y:S01]  /*2a40*/  LDS.128 R12, [R104.X4+0x880] ;  /* 0x00088000680c7984 */ /* 0x000ee20000004c00 */
[----:B------:R-:W-:Y:S02]  /*2a50*/  SGXT.U32 R0, R0, 0x2 ;  /* 0x000000020000781a */ /* 0x000fe40000000000 */
[----:B------:R-:W-:Y:S01]  /*2a60*/  FSEL R48, R48, RZ, !P6 ;  /* 0x000000ff30307208 */ /* 0x000fe20007000000 */
[----:B------:R-:W1:Y:S01]  /*2a70*/  LDS.128 R16, [R104.X4+0xcc0] ;  /* 0x000cc00068107984 */ /* 0x000e620000004c00 */
[----:B------:R-:W-:-:S02]  /*2a80*/  FSEL R49, R49, RZ, !P6 ;  /* 0x000000ff31317208 */ /* 0x000fc40007000000 */
[----:B------:R-:W-:Y:S01]  /*2a90*/  FSEL R46, R46, RZ, !P3 ;  /* 0x000000ff2e2e7208 */ /* 0x000fe20005800000 */
[----:B------:R-:W1:Y:S01]  /*2aa0*/  LDS.128 R20, [R104.X4+0x1100] ;  /* 0x0011000068147984 */ /* 0x000e620000004c00 */
[----:B------:R-:W-:Y:S02]  /*2ab0*/  FSEL R47, R47, RZ, !P3 ;  /* 0x000000ff2f2f7208 */ /* 0x000fe40005800000 */
[----:B------:R-:W-:Y:S01]  /*2ac0*/  FSEL R53, R53, RZ, P2 ;  /* 0x000000ff35357208 */ /* 0x000fe20001000000 */
[----:B------:R-:W1:Y:S01]  /*2ad0*/  LDS.128 R24, [R104.X4+0x1540] ;  /* 0x0015400068187984 */ /* 0x000e620000004c00 */
[----:B------:R-:W-:Y:S02]  /*2ae0*/  FSEL R54, R54, RZ, !P6 ;  /* 0x000000ff36367208 */ /* 0x000fe40007000000 */
[----:B------:R-:W-:Y:S01]  /*2af0*/  FSEL R55, R59, RZ, !P6 ;  /* 0x000000ff3b377208 */ /* 0x000fe20007000000 */
[----:B------:R-:W1:Y:S01]  /*2b00*/  LDS.128 R28, [R104.X4+0x1980] ;  /* 0x00198000681c7984 */ /* 0x000e620000004c00 */
[----:B------:R-:W-:-:S02]  /*2b10*/  FSEL R50, R50, RZ, !P3 ;  /* 0x000000ff32327208 */ /* 0x000fc40005800000 */
[----:B------:R-:W-:Y:S01]  /*2b20*/  FSEL R51, R51, RZ, !P3 ;  /* 0x000000ff33337208 */ /* 0x000fe20005800000 */
[----:B------:R-:W1:Y:S01]  /*2b30*/  LDS.128 R32, [R104.X4+0x1dc0] ;  /* 0x001dc00068207984 */ /* 0x000e620000004c00 */
[----:B------:R-:W-:Y:S02]  /*2b40*/  FSEL R39, R39, RZ, !P3 ;  /* 0x000000ff27277208 */ /* 0x000fe40005800000 */
[----:B------:R-:W-:Y:S01]  /*2b50*/  FSEL R58, R58, RZ, !P0 ;  /* 0x000000ff3a3a7208 */ /* 0x000fe20004000000 */
[----:B------:R-:W-:Y:S06]  /*2b60*/  BAR.SYNC 0x0 ;  /* 0x0000000000007b1d */ /* 0x000fec0000000000 */
[----:B------:R2:W-:Y:S01]  /*2b70*/  STS.64 [R42.X4+0x880], R40 ;  /* 0x000880282a007388 */ /* 0x0005e20000004a00 */
[----:B------:R-:W-:-:S03]  /*2b80*/  FSEL R43, R43, RZ, !P1 ;  /* 0x000000ff2b2b7208 */ /* 0x000fc60004800000 */
[----:B------:R3:W-:Y:S01]  /*2b90*/  STS.64 [R42.X4+0x20], R44 ;  /* 0x0000202c2a007388 */ /* 0x0007e20000004a00 */
[----:B------:R-:W-:-:S03]  /*2ba0*/  FSEL R43, R43, RZ, P4 ;  /* 0x000000ff2b2b7208 */ /* 0x000fc60002000000 */
[----:B------:R3:W-:Y:S01]  /*2bb0*/  STS.64 [R42.X4+0x40], R48 ;  /* 0x000040302a007388 */ /* 0x0007e20000004a00 */
[----:B--2---:R-:W-:-:S03]  /*2bc0*/  FSEL R40, R60, RZ, !P6 ;  /* 0x000000ff3c287208 */ /* 0x004fc60007000000 */
[----:B------:R2:W-:Y:S01]  /*2bd0*/  STS.64 [R42.X4+0x8a0], R46 ;  /* 0x0008a02e2a007388 */ /* 0x0005e20000004a00 */
[----:B------:R-:W-:Y:S02]  /*2be0*/  FSEL R41, R64, RZ, !P6 ;  /* 0x000000ff40297208 */ /* 0x000fe40007000000 */
[----:B---3--:R-:W-:Y:S01]  /*2bf0*/  FSEL R44, R52, RZ, !P6 ;  /* 0x000000ff342c7208 */ /* 0x008fe20007000000 */
[----:B------:R3:W-:Y:S01]  /*2c00*/  STS.64 [R42.X4+0x8c0], R50 ;  /* 0x0008c0322a007388 */ /* 0x0007e20000004a00 */
[----:B------:R-:W-:Y:S02]  /*2c10*/  FSEL R45, R36, RZ, !P6 ;  /* 0x000000ff242d7208 */ /* 0x000fe40007000000 */
[----:B------:R-:W-:Y:S01]  /*2c20*/  FSEL R48, R3, RZ, !P6 ;  /* 0x000000ff03307208 */ /* 0x000fe20007000000 */
[----:B------:R1:W-:Y:S01]  /*2c30*/  STS.64 [R42.X4+0x80], R40 ;  /* 0x000080282a007388 */ /* 0x0003e20000004a00 */
[----:B------:R-:W-:Y:S02]  /*2c40*/  FSEL R49, R38, RZ, !P6 ;  /* 0x000000ff26317208 */ /* 0x000fe40007000000 */
[----:B------:R-:W-:Y:S01]  /*2c50*/  FSEL R38, R2, RZ, !P3 ;  /* 0x000000ff02267208 */ /* 0x000fe20005800000 */
[----:B------:R1:W-:Y:S01]  /*2c60*/  STS.64 [R42.X4+0xa0], R44 ;  /* 0x0000a02c2a007388 */ /* 0x0003e20000004a00 */
[----:B--2---:R-:W-:Y:S01]  /*2c70*/  FSEL R46, R53, RZ, !P3 ;  /* 0x000000ff352e7208 */ /* 0x004fe20005800000 */
[----:B------:R-:W-:Y:S01]  /*2c80*/  IMAD.MOV.U32 R2, RZ, RZ, 0x4 ;  /* 0x00000004ff027424 */ /* 0x000fe200078e00ff */
[----:B------:R-:W-:Y:S01]  /*2c90*/  FSEL R47, R37, RZ, !P3 ;  /* 0x000000ff252f7208 */ /* 0x000fe20005800000 */
[----:B------:R-:W-:Y:S01]  /*2ca0*/  IMAD.WIDE.U32 R36, R61, 0x4, RZ ;  /* 0x000000043d247825 */ /* 0x000fe200078e00ff */
[----:B------:R-:W-:Y:S01]  /*2cb0*/  STS.64 [R42.X4+0xc0], R48 ;  /* 0x0000c0302a007388 */ /* 0x000fe20000004a00 */
[----:B---3--:R-:W-:-:S02]  /*2cc0*/  LOP3.LUT R50, R111, 0x10, R0, 0xfe, !PT ;  /* 0x000000106f327812 */ /* 0x008fc400078efe00 */
[----:B-1----:R-:W-:Y:S01]  /*2cd0*/  LOP3.LUT R40, R111, R0, RZ, 0xfc, !PT ;  /* 0x000000006f287212 */ /* 0x002fe200078efcff */
[----:B------:R1:W-:Y:S01]  /*2ce0*/  STS.64 [R42.X4+0x920], R46 ;  /* 0x0009202e2a007388 */ /* 0x0003e20000004a00 */
[----:B------:R-:W-:Y:S01]  /*2cf0*/  IMAD.WIDE R2, R105, R2, c[0x0][0x170] ;  /* 0x00005c0069027625 */ /* 0x000fe200078e0202 */
[C-C-:B------:R-:W-:Y:S02]  /*2d00*/  LOP3.LUT R52, R111.reuse, 0x14, R0.reuse, 0xfe, !PT ;  /* 0x000000146f347812 */ /* 0x140fe400078efe00 */
[CC--:B------:R-:W-:Y:S01]  /*2d10*/  ISETP.GE.U32.AND P6, PT, R40.reuse, R113.reuse, PT ;  /* 0x000000712800720c */ /* 0x0c0fe20003fc6070 */
[C---:B------:R-:W-:Y:S01]  /*2d20*/  IMAD.SHL.U32 R45, R40.reuse, 0x1000, RZ ;  /* 0x00001000282d7824 */ /* 0x040fe200078e00ff */
[----:B------:R-:W-:Y:S01]  /*2d30*/  LOP3.LUT R44, R111, 0x4, R0, 0xfe, !PT ;  /* 0x000000046f2c7812 */ /* 0x000fe200078efe00 */
[----:B------:R2:W-:Y:S01]  /*2d40*/  STS.64 [R42.X4+0x940], R38 ;  /* 0x000940262a007388 */ /* 0x0005e20000004a00 */
[----:B------:R-:W-:Y:S02]  /*2d50*/  ISETP.GT.U32.AND P2, PT, R40, -0x1, PT ;  /* 0xffffffff2800780c */ /* 0x000fe40003f44070 */
[----:B------:R-:W-:Y:S01]  /*2d60*/  ISETP.GE.AND.EX P6, PT, R93, R94, PT, P6 ;  /* 0x0000005e5d00720c */ /* 0x000fe20003fc6360 */
[----:B------:R-:W-:Y:S01]  /*2d70*/  IMAD.SHL.U32 R41, R44, 0x1000, RZ ;  /* 0x000010002c297824 */ /* 0x000fe200078e00ff */
[----:B------:R-:W-:Y:S01]  /*2d80*/  SHF.L.U64.HI R51, R40, 0xc, R93 ;  /* 0x0000000c28337819 */ /* 0x000fe2000001025d */
[----:B------:R3:W-:Y:S01]  /*2d90*/  STS.64 [R42.X4], R62 ;  /* 0x0000003e2a007388 */ /* 0x0007e20000004a00 */
[----:B------:R-:W-:-:S02]  /*2da0*/  ISETP.GE.U32.AND P0, PT, R44, R113, PT ;  /* 0x000000712c00720c */ /* 0x000fc40003f06070 */
[----:B-1----:R-:W-:Y:S01]  /*2db0*/  LOP3.LUT R47, R45, R36, RZ, 0xfc, !PT ;  /* 0x000000242d2f7212 */ /* 0x002fe200078efcff */
[----:B------:R-:W-:Y:S01]  /*2dc0*/  STS.64 [R42.X4+0x60], R54 ;  /* 0x000060362a007388 */ /* 0x000fe20000004a00 */
[----:B------:R-:W-:Y:S02]  /*2dd0*/  ISETP.GT.AND.EX P2, PT, R93, -0x1, !P6, P2 ;  /* 0xffffffff5d00780c */ /* 0x000fe40007744320 */
[----:B------:R-:W-:Y:S01]  /*2de0*/  FSEL R45, R58, RZ, P5 ;  /* 0x000000ff3a2d7208 */ /* 0x000fe20002800000 */
[----:B------:R-:W-:Y:S01]  /*2df0*/  STS.64 [R42.X4+0xe0], RZ ;  /* 0x0000e0ff2a007388 */ /* 0x000fe20000004a00 */
[C---:B------:R-:W-:Y:S02]  /*2e00*/  ISETP.GT.U32.AND P1, PT, R44.reuse, -0x1, PT ;  /* 0xffffffff2c00780c */ /* 0x040fe40003f24070 */
[----:B--2---:R-:W-:Y:S02]  /*2e10*/  SHF.L.U64.HI R39, R44, 0xc, R93 ;  /* 0x0000000c2c277819 */ /* 0x004fe4000001025d */
[----:B------:R-:W-:-:S02]  /*2e20*/  LOP3.LUT R49, R51, R37, RZ, 0xfc, !PT ;  /* 0x0000002533317212 */ /* 0x000fc400078efcff */
[----:B------:R-:W-:Y:S02]  /*2e30*/  IADD3 R38, P4, R2, R47, RZ ;  /* 0x0000002f02267210 */ /* 0x000fe40007f9e0ff */
[----:B------:R-:W-:Y:S02]  /*2e40*/  ISETP.GE.AND.EX P0, PT, R93, R94, PT, P0 ;  /* 0x0000005e5d00720c */ /* 0x000fe40003f06300 */
[----:B---3--:R-:W-:Y:S02]  /*2e50*/  FSEL R62, R56, RZ, !P3 ;  /* 0x000000ff383e7208 */ /* 0x008fe40005800000 */
[----:B------:R-:W-:Y:S02]  /*2e60*/  FSEL R56, R57, RZ, !P3 ;  /* 0x000000ff39387208 */ /* 0x000fe40005800000 */
[----:B------:R-:W-:Y:S02]  /*2e70*/  FSEL R63, R66, RZ, !P3 ;  /* 0x000000ff423f7208 */ /* 0x000fe40005800000 */
[----:B------:R-:W-:-:S02]  /*2e80*/  FSEL R57, R65, RZ, !P3 ;  /* 0x000000ff41397208 */ /* 0x000fc40005800000 */
[----:B------:R-:W-:Y:S01]  /*2e90*/  LOP3.LUT R41, R41, R36, RZ, 0xfc, !PT ;  /* 0x0000002429297212 */ /* 0x000fe200078efcff */
[----:B------:R-:W-:Y:S01]  /*2ea0*/  STS.64 [R42.X4+0x8e0], R62 ;  /* 0x0008e03e2a007388 */ /* 0x000fe20000004a00 */
[----:B------:R-:W-:Y:S02]  /*2eb0*/  FSEL R44, R43, RZ, !P3 ;  /* 0x000000ff2b2c7208 */ /* 0x000fe40005800000 */
[----:B------:R-:W-:Y:S01]  /*2ec0*/  FSEL R45, R45, RZ, !P3 ;  /* 0x000000ff2d2d7208 */ /* 0x000fe20005800000 */
[----:B------:R-:W-:Y:S01]  /*2ed0*/  STS.64 [R42.X4+0x900], R56 ;  /* 0x000900382a007388 */ /* 0x000fe20000004a00 */
[----:B------:R-:W-:Y:S01]  /*2ee0*/  LOP3.LUT R43, R39, R37, RZ, 0xfc, !PT ;  /* 0x00000025272b7212 */ /* 0x000fe200078efcff */
[----:B------:R-:W-:Y:S01]  /*2ef0*/  IMAD.X R39, R3, 0x1, R49, P4 ;  /* 0x0000000103277824 */ /* 0x000fe200020e0631 */
[----:B------:R-:W-:Y:S01]  /*2f00*/  ISETP.GT.AND.EX P1, PT, R93, -0x1, !P0, P1 ;  /* 0xffffffff5d00780c */ /* 0x000fe20004724310 */
[----:B------:R-:W-:Y:S01]  /*2f10*/  STS.64 [R42.X4+0x960], R44 ;  /* 0x0009602c2a007388 */ /* 0x000fe20000004a00 */
[----:B------:R-:W-:-:S02]  /*2f20*/  LOP3.LUT R46, R111, 0x8, R0, 0xfe, !PT ;  /* 0x000000086f2e7812 */ /* 0x000fc400078efe00 */
[----:B------:R-:W-:Y:S01]  /*2f30*/  IADD3 R40, P3, R2, R41, RZ ;  /* 0x0000002902287210 */ /* 0x000fe20007f7e0ff */
[----:B------:R-:W-:Y:S06]  /*2f40*/  BAR.SYNC 0x0 ;  /* 0x0000000000007b1d */ /* 0x000fec0000000000 */
[----:B------:R-:W-:Y:S01]  /*2f50*/  LOP3.LUT R48, R111, 0xc, R0, 0xfe, !PT ;  /* 0x0000000c6f307812 */ /* 0x000fe200078efe00 */
[----:B------:R1:W-:Y:S01]  /*2f60*/  @P2 STG.E.128 [R38.64], R4 ;  /* 0x0000000426002986 */ /* 0x0003e2000c101d06 */
[CC--:B------:R-:W-:Y:S01]  /*2f70*/  ISETP.GE.U32.AND P2, PT, R46.reuse, R113.reuse, PT ;  /* 0x000000712e00720c */ /* 0x0c0fe20003f46070 */
[----:B------:R-:W-:Y:S01]  /*2f80*/  IMAD.SHL.U32 R45, R46, 0x1000, RZ ;  /* 0x000010002e2d7824 */ /* 0x000fe200078e00ff */
[----:B------:R-:W-:Y:S01]  /*2f90*/  ISETP.GE.U32.AND P6, PT, R48, R113, PT ;  /* 0x000000713000720c */ /* 0x000fe20003fc6070 */
[----:B------:R-:W-:Y:S01]  /*2fa0*/  IMAD.X R41, R3, 0x1, R43, P3 ;  /* 0x0000000103297824 */ /* 0x000fe200018e062b */
[----:B------:R-:W-:-:S02]  /*2fb0*/  ISETP.GT.U32.AND P3, PT, R46, -0x1, PT ;  /* 0xffffffff2e00780c */ /* 0x000fc40003f64070 */
[----:B------:R-:W-:Y:S02]  /*2fc0*/  ISETP.GT.U32.AND P5, PT, R48, -0x1, PT ;  /* 0xffffffff3000780c */ /* 0x000fe40003fa4070 */
[CC--:B------:R-:W-:Y:S01]  /*2fd0*/  ISETP.GE.AND.EX P2, PT, R93.reuse, R94.reuse, PT, P2 ;  /* 0x0000005e5d00720c */ /* 0x0c0fe20003f46320 */
[----:B------:R2:W-:Y:S01]  /*2fe0*/  @P1 STG.E.128 [R40.64], R8 ;  /* 0x0000000828001986 */ /* 0x0005e2000c101d06 */
[C---:B------:R-:W-:Y:S02]  /*2ff0*/  ISETP.GE.AND.EX P6, PT, R93.reuse, R94, PT, P6 ;  /* 0x0000005e5d00720c */ /* 0x040fe40003fc6360 */
[----:B------:R-:W-:Y:S02]  /*3000*/  SHF.L.U64.HI R47, R46, 0xc, R93 ;  /* 0x0000000c2e2f7819 */ /* 0x000fe4000001025d */
[----:B------:R-:W-:Y:S02]  /*3010*/  ISETP.GE.U32.AND P4, PT, R50, R113, PT ;  /* 0x000000713200720c */ /* 0x000fe40003f86070 */
[----:B------:R-:W-:Y:S01]  /*3020*/  ISETP.GT.AND.EX P3, PT, R93, -0x1, !P2, P3 ;  /* 0xffffffff5d00780c */ /* 0x000fe20005764330 */
[----:B-1----:R-:W-:Y:S01]  /*3030*/  IMAD.SHL.U32 R7, R48, 0x1000, RZ ;  /* 0x0000100030077824 */ /* 0x002fe200078e00ff */
[----:B------:R-:W-:-:S02]  /*3040*/  LOP3.LUT R5, R45, R36, RZ, 0xfc, !PT ;  /* 0x000000242d057212 */ /* 0x000fc400078efcff */
[----:B------:R-:W-:Y:S02]  /*3050*/  ISETP.GT.AND.EX P5, PT, R93, -0x1, !P6, P5 ;  /* 0xffffffff5d00780c */ /* 0x000fe400077a4350 */
[----:B------:R-:W-:Y:S02]  /*3060*/  ISETP.GT.U32.AND P0, PT, R50, -0x1, PT ;  /* 0xffffffff3200780c */ /* 0x000fe40003f04070 */
[----:B------:R-:W-:Y:S02]  /*3070*/  ISETP.GE.U32.AND P1, PT, R52, R113, PT ;  /* 0x000000713400720c */ /* 0x000fe40003f26070 */
[----:B------:R-:W-:Y:S01]  /*3080*/  LOP3.LUT R45, R47, R37, RZ, 0xfc, !PT ;  /* 0x000000252f2d7212 */ /* 0x000fe200078efcff */
[----:B--2---:R-:W-:Y:S01]  /*3090*/  IMAD.SHL.U32 R9, R50, 0x1000, RZ ;  /* 0x0000100032097824 */ /* 0x004fe200078e00ff */
[----:B------:R-:W-:Y:S01]  /*30a0*/  ISETP.GE.AND.EX P4, PT, R93, R94, PT, P4 ;  /* 0x0000005e5d00720c */ /* 0x000fe20003f86340 */
[----:B------:R-:W-:Y:S01]  /*30b0*/  IMAD.SHL.U32 R11, R52, 0x1000, RZ ;  /* 0x00001000340b7824 */ /* 0x000fe200078e00ff */
[----:B------:R-:W-:-:S02]  /*30c0*/  IADD3 R4, P6, R2, R5, RZ ;  /* 0x0000000502047210 */ /* 0x000fc40007fde0ff */
[----:B------:R-:W-:Y:S02]  /*30d0*/  SHF.L.U64.HI R43, R48, 0xc, R93 ;  /* 0x0000000c302b7819 */ /* 0x000fe4000001025d */
[-C--:B------:R-:W-:Y:S01]  /*30e0*/  LOP3.LUT R7, R7, R36.reuse, RZ, 0xfc, !PT ;  /* 0x0000002407077212 */ /* 0x080fe200078efcff */
[----:B------:R-:W-:Y:S01]  /*30f0*/  IMAD.X R5, R3, 0x1, R45, P6 ;  /* 0x0000000103057824 */ /* 0x000fe200030e062d */
[----:B------:R-:W-:Y:S02]  /*3100*/  SHF.L.U64.HI R41, R50, 0xc, R93 ;  /* 0x0000000c32297819 */ /* 0x000fe4000001025d */
[----:B------:R-:W-:Y:S02]  /*3110*/  LOP3.LUT R9, R9, R36, RZ, 0xfc, !PT ;  /* 0x0000002409097212 */ /* 0x000fe400078efcff */
[----:B------:R-:W-:Y:S01]  /*3120*/  ISETP.GT.U32.AND P2, PT, R52, -0x1, PT ;  /* 0xffffffff3400780c */ /* 0x000fe20003f44070 */
[----:B------:R1:W-:Y:S01]  /*3130*/  @P3 STG.E.128 [R4.64], R12 ;  /* 0x0000000c04003986 */ /* 0x0003e2000c101d06 */
[----:B------:R-:W-:-:S02]  /*3140*/  ISETP.GE.AND.EX P1, PT, R93, R94, PT, P1 ;  /* 0x0000005e5d00720c */ /* 0x000fc40003f26310 */
[----:B------:R-:W-:Y:S01]  /*3150*/  ISETP.GT.AND.EX P0, PT, R93, -0x1, !P4, P0 ;  /* 0xffffffff5d00780c */ /* 0x000fe20006704300 */
[----:B------:R-:W-:Y:S01]  /*3160*/  LDS.128 R12, [R104.X4+0x1540] ;  /* 0x00154000680c7984 */ /* 0x000fe20000004c00 */
[----:B------:R-:W-:Y:S02]  /*3170*/  LOP3.LUT R43, R43, R37, RZ, 0xfc, !PT ;  /* 0x000000252b2b7212 */ /* 0x000fe400078efcff */
[----:B------:R-:W-:Y:S02]  /*3180*/  IADD3 R6, P6, R2, R7, RZ ;  /* 0x0000000702067210 */ /* 0x000fe40007fde0ff */
[----:B------:R-:W-:Y:S02]  /*3190*/  SHF.L.U64.HI R39, R52, 0xc, R93 ;  /* 0x0000000c34277819 */ /* 0x000fe4000001025d */
[----:B------:R-:W-:Y:S01]  /*31a0*/  LOP3.LUT R41, R41, R37, RZ, 0xfc, !PT ;  /* 0x0000002529297212 */ /* 0x000fe200078efcff */
[----:B------:R-:W-:Y:S01]  /*31b0*/  IMAD.X R7, R3, 0x1, R43, P6 ;  /* 0x0000000103077824 */ /* 0x000fe200030e062b */
[----:B------:R-:W-:-:S02]  /*31c0*/  LOP3.LUT R11, R11, R36, RZ, 0xfc, !PT ;  /* 0x000000240b0b7212 */ /* 0x000fc400078efcff */
[C---:B------:R-:W-:Y:S02]  /*31d0*/  IADD3 R8, P4, R2.reuse, R9, RZ ;  /* 0x0000000902087210 */ /* 0x040fe40007f9e0ff */
[----:B------:R-:W-:Y:S01]  /*31e0*/  ISETP.GT.AND.EX P1, PT, R93, -0x1, !P1, P2 ;  /* 0xffffffff5d00780c */ /* 0x000fe20004f24320 */
[----:B------:R-:W-:Y:S01]  /*31f0*/  @P5 STG.E.128 [R6.64], R16 ;  /* 0x0000001006005986 */ /* 0x000fe2000c101d06 */
[--C-:B------:R-:W-:Y:S01]  /*3200*/  LOP3.LUT R38, R111, 0x18, R0.reuse, 0xfe, !PT ;  /* 0x000000186f267812 */ /* 0x100fe200078efe00 */
[----:B------:R-:W-:Y:S01]  /*3210*/  IMAD.X R9, R3, 0x1, R41, P4 ;  /* 0x0000000103097824 */ /* 0x000fe200020e0629 */
[----:B------:R-:W-:Y:S01]  /*3220*/  LOP3.LUT R39, R39, R37, RZ, 0xfc, !PT ;  /* 0x0000002527277212 */ /* 0x000fe200078efcff */
[----:B------:R-:W-:Y:S01]  /*3230*/  LDS.128 R16, [R104.X4+0x1980] ;  /* 0x0019800068107984 */ /* 0x000fe20000004c00 */
[----:B------:R-:W-:Y:S01]  /*3240*/  IADD3 R10, P2, R2, R11, RZ ;  /* 0x0000000b020a7210 */ /* 0x000fe20007f5e0ff */
[C---:B-1----:R-:W-:Y:S01]  /*3250*/  IMAD.SHL.U32 R5, R38.reuse, 0x1000, RZ ;  /* 0x0000100026057824 */ /* 0x042fe200078e00ff */
[----:B------:R-:W-:Y:S01]  /*3260*/  ISETP.GE.U32.AND P3, PT, R38, R113, PT ;  /* 0x000000712600720c */ /* 0x000fe20003f66070 */
[----:B------:R1:W-:Y:S01]  /*3270*/  @P0 STG.E.128 [R8.64], R20 ;  /* 0x0000001408000986 */ /* 0x0003e2000c101d06 */
[--C-:B------:R-:W-:Y:S01]  /*3280*/  LOP3.LUT R44, R111, 0x24, R0.reuse, 0xfe, !PT ;  /* 0x000000246f2c7812 */ /* 0x100fe200078efe00 */
[----:B------:R-:W-:Y:S01]  /*3290*/  IMAD.X R11, R3, 0x1, R39, P2 ;  /* 0x00000001030b7824 */ /* 0x000fe200010e0627 */
[----:B------:R-:W-:-:S02]  /*32a0*/  LOP3.LUT R42, R111, 0x20, R0, 0xfe, !PT ;  /* 0x000000206f2a7812 */ /* 0x000fc400078efe00 */
[----:B------:R-:W-:Y:S02]  /*32b0*/  ISETP.GT.U32.AND P6, PT, R38, -0x1, PT ;  /* 0xffffffff2600780c */ /* 0x000fe40003fc4070 */
[----:B------:R-:W-:Y:S01]  /*32c0*/  ISETP.GE.AND.EX P3, PT, R93, R94, PT, P3 ;  /* 0x0000005e5d00720c */ /* 0x000fe20003f66330 */
[----:B------:R2:W-:Y:S01]  /*32d0*/  @P1 STG.E.128 [R10.64], R24 ;  /* 0x000000180a001986 */ /* 0x0005e2000c101d06 */
[----:B------:R-:W-:Y:S02]  /*32e0*/  LOP3.LUT R40, R111, 0x1c, R0, 0xfe, !PT ;  /* 0x0000001c6f287812 */ /* 0x000fe400078efe00 */
[-C--:B------:R-:W-:Y:S02]  /*32f0*/  ISETP.GE.U32.AND P5, PT, R42, R113.reuse, PT ;  /* 0x000000712a00720c */ /* 0x080fe40003fa6070 */
[----:B------:R-:W-:Y:S02]  /*3300*/  ISETP.GE.U32.AND P0, PT, R44, R113, PT ;  /* 0x000000712c00720c */ /* 0x000fe40003f06070 */
[----:B------:R-:W-:-:S02]  /*3310*/  ISETP.GT.AND.EX P6, PT, R93, -0x1, !P3, P6 ;  /* 0xffffffff5d00780c */ /* 0x000fc40005fc4360 */
[----:B------:R-:W-:Y:S01]  /*3320*/  ISETP.GE.U32.AND P1, PT, R40, R113, PT ;  /* 0x000000712800720c */ /* 0x000fe20003f26070 */
[C---:B-1----:R-:W-:Y:S01]  /*3330*/  IMAD.SHL.U32 R21, R42.reuse, 0x1000, RZ ;  /* 0x000010002a157824 */ /* 0x042fe200078e00ff */
[----:B------:R-:W-:Y:S01]  /*3340*/  ISETP.GT.U32.AND P4, PT, R42, -0x1, PT ;  /* 0xffffffff2a00780c */ /* 0x000fe20003f84070 */
[C---:B------:R-:W-:Y:S01]  /*3350*/  IMAD.SHL.U32 R23, R44.reuse, 0x1000, RZ ;  /* 0x000010002c177824 */ /* 0x040fe200078e00ff */
[----:B------:R-:W-:Y:S02]  /*3360*/  ISETP.GT.U32.AND P3, PT, R44, -0x1, PT ;  /* 0xffffffff2c00780c */ /* 0x000fe40003f64070 */
[CC--:B------:R-:W-:Y:S02]  /*3370*/  ISETP.GE.AND.EX P5, PT, R93.reuse, R94.reuse, PT, P5 ;  /* 0x0000005e5d00720c */ /* 0x0c0fe40003fa6350 */
[----:B------:R-:W-:Y:S02]  /*3380*/  ISETP.GE.AND.EX P0, PT, R93, R94, PT, P0 ;  /* 0x0000005e5d00720c */ /* 0x000fe40003f06300 */
[----:B------:R-:W-:-:S02]  /*3390*/  LOP3.LUT R48, R111, 0x2c, R0, 0xfe, !PT ;  /* 0x0000002c6f307812 */ /* 0x000fc400078efe00 */
[----:B------:R-:W-:Y:S02]  /*33a0*/  ISETP.GT.U32.AND P2, PT, R40, -0x1, PT ;  /* 0xffffffff2800780c */ /* 0x000fe40003f44070 */
[C---:B------:R-:W-:Y:S01]  /*33b0*/  ISETP.GE.AND.EX P1, PT, R93.reuse, R94, PT, P1 ;  /* 0x0000005e5d00720c */ /* 0x040fe20003f26310 */
[C---:B--2---:R-:W-:Y:S01]  /*33c0*/  IMAD.SHL.U32 R27, R48.reuse, 0x1000, RZ ;  /* 0x00001000301b7824 */ /* 0x044fe200078e00ff */
[C---:B------:R-:W-:Y:S02]  /*33d0*/  ISETP.GT.AND.EX P5, PT, R93.reuse, -0x1, !P5, P4 ;  /* 0xffffffff5d00780c */ /* 0x040fe40006fa4340 */
[----:B------:R-:W-:Y:S02]  /*33e0*/  ISETP.GT.AND.EX P3, PT, R93, -0x1, !P0, P3 ;  /* 0xffffffff5d00780c */ /* 0x000fe40004764330 */
[----:B------:R-:W-:Y:S02]  /*33f0*/  LOP3.LUT R46, R111, 0x28, R0, 0xfe, !PT ;  /* 0x000000286f2e7812 */ /* 0x000fe400078efe00 */
[----:B------:R-:W-:-:S02]  /*3400*/  ISETP.GE.U32.AND P0, PT, R48, R113, PT ;  /* 0x000000713000720c */ /* 0x000fc40003f06070 */
[C---:B------:R-:W-:Y:S01]  /*3410*/  ISETP.GT.AND.EX P2, PT, R93.reuse, -0x1, !P1, P2 ;  /* 0xffffffff5d00780c */ /* 0x040fe20004f44320 */
[C---:B------:R-:W-:Y:S01]  /*3420*/  IMAD.SHL.U32 R25, R46.reuse, 0x1000, RZ ;  /* 0x000010002e197824 */ /* 0x040fe200078e00ff */
[----:B------:R-:W-:Y:S02]  /*3430*/  P2R R10, PR, RZ, 0x20 ;  /* 0x00000020ff0a7803 */ /* 0x000fe40000000000 */
[----:B------:R-:W-:Y:S02]  /*3440*/  ISETP.GE.U32.AND P1, PT, R46, R113, PT ;  /* 0x000000712e00720c */ /* 0x000fe40003f26070 */
[----:B------:R-:W-:Y:S02]  /*3450*/  ISETP.GT.U32.AND P5, PT, R48, -0x1, PT ;  /* 0xffffffff3000780c */ /* 0x000fe40003fa4070 */
[----:B------:R-:W-:Y:S02]  /*3460*/  ISETP.GE.AND.EX P0, PT, R93, R94, PT, P0 ;  /* 0x0000005e5d00720c */ /* 0x000fe40003f06300 */
[----:B------:R-:W-:-:S02]  /*3470*/  LOP3.LUT R8, R111, 0x30, R0, 0xfe, !PT ;  /* 0x000000306f087812 */ /* 0x000fc400078efe00 */
[----:B------:R-:W-:Y:S02]  /*3480*/  ISETP.GT.U32.AND P4, PT, R46, -0x1, PT ;  /* 0xffffffff2e00780c */ /* 0x000fe40003f84070 */
[CC--:B------:R-:W-:Y:S02]  /*3490*/  ISETP.GE.AND.EX P1, PT, R93.reuse, R94.reuse, PT, P1 ;  /* 0x0000005e5d00720c */ /* 0x0c0fe40003f26310 */
[C---:B------:R-:W-:Y:S02]  /*34a0*/  ISETP.GT.AND.EX P5, PT, R93.reuse, -0x1, !P0, P5 ;  /* 0xffffffff5d00780c */ /* 0x040fe400047a4350 */
[----:B------:R-:W-:Y:S02]  /*34b0*/  ISETP.GE.U32.AND P0, PT, R8, R113, PT ;  /* 0x000000710800720c */ /* 0x000fe40003f06070 */
[C---:B------:R-:W-:Y:S02]  /*34c0*/  ISETP.GT.AND.EX P4, PT, R93.reuse, -0x1, !P1, P4 ;  /* 0xffffffff5d00780c */ /* 0x040fe40004f84340 */
[----:B------:R-:W-:-:S02]  /*34d0*/  ISETP.GE.AND.EX P0, PT, R93, R94, PT, P0 ;  /* 0x0000005e5d00720c */ /* 0x000fc40003f06300 */
[----:B------:R-:W-:Y:S02]  /*34e0*/  ISETP.GT.U32.AND P1, PT, R8, -0x1, PT ;  /* 0xffffffff0800780c */ /* 0x000fe40003f24070 */
[----:B------:R-:W-:Y:S02]  /*34f0*/  SHF.L.U64.HI R7, R38, 0xc, R93 ;  /* 0x0000000c26077819 */ /* 0x000fe4000001025d */
[----:B------:R-:W-:Y:S02]  /*3500*/  LOP3.LUT R5, R5, R36, RZ, 0xfc, !PT ;  /* 0x0000002405057212 */ /* 0x000fe400078efcff */
[----:B------:R-:W-:Y:S02]  /*3510*/  ISETP.GT.AND.EX P1, PT, R93, -0x1, !P0, P1 ;  /* 0xffffffff5d00780c */ /* 0x000fe40004724310 */
[----:B------:R-:W-:Y:S02]  /*3520*/  LOP3.LUT R7, R7, R37, RZ, 0xfc, !PT ;  /* 0x0000002507077212 */ /* 0x000fe400078efcff */
[----:B------:R-:W-:-:S02]  /*3530*/  IADD3 R4, P0, R2, R5, RZ ;  /* 0x0000000502047210 */ /* 0x000fc40007f1e0ff */
[C---:B------:R-:W-:Y:S02]  /*3540*/  SHF.L.U64.HI R9, R40.reuse, 0xc, R93 ;  /* 0x0000000c28097819 */ /* 0x040fe4000001025d */
[--C-:B------:R-:W-:Y:S01]  /*3550*/  LOP3.LUT R38, R111, 0x34, R0.reuse, 0xfe, !PT ;  /* 0x000000346f267812 */ /* 0x100fe200078efe00 */
[----:B------:R-:W-:Y:S01]  /*3560*/  IMAD.X R5, R3, 0x1, R7, P0 ;  /* 0x0000000103057824 */ /* 0x000fe200000e0607 */
[----:B------:R-:W-:Y:S01]  /*3570*/  LOP3.LUT R9, R9, R37, RZ, 0xfc, !PT ;  /* 0x0000002509097212 */ /* 0x000fe200078efcff */
[----:B------:R-:W-:Y:S01]  /*3580*/  IMAD.SHL.U32 R7, R40, 0x1000, RZ ;  /* 0x0000100028077824 */ /* 0x000fe200078e00ff */
[----:B------:R-:W-:Y:S01]  /*3590*/  LOP3.LUT R50, R111, 0x38, R0, 0xfe, !PT ;  /* 0x000000386f327812 */ /* 0x000fe200078efe00 */
[C---:B------:R-:W-:Y:S01]  /*35a0*/  IMAD.SHL.U32 R39, R38.reuse, 0x1000, RZ ;  /* 0x0000100026277824 */ /* 0x040fe200078e00ff */
[----:B------:R1:W-:Y:S01]  /*35b0*/  @P6 STG.E.128 [R4.64], R28 ;  /* 0x0000001c04006986 */ /* 0x0003e2000c101d06 */
[----:B------:R-:W-:Y:S02]  /*35c0*/  ISETP.GT.U32.AND P6, PT, R38, -0x1, PT ;  /* 0xffffffff2600780c */ /* 0x000fe40003fc4070 */
[----:B------:R-:W-:-:S02]  /*35d0*/  LOP3.LUT R7, R7, R36, RZ, 0xfc, !PT ;  /* 0x0000002407077212 */ /* 0x000fc400078efcff */
[-C--:B------:R-:W-:Y:S02]  /*35e0*/  LOP3.LUT R21, R21, R36.reuse, RZ, 0xfc, !PT ;  /* 0x0000002415157212 */ /* 0x080fe400078efcff */
[----:B------:R-:W-:Y:S02]  /*35f0*/  IADD3 R6, P0, R2, R7, RZ ;  /* 0x0000000702067210 */ /* 0x000fe40007f1e0ff */
[-C--:B------:R-:W-:Y:S02]  /*3600*/  LOP3.LUT R23, R23, R36.reuse, RZ, 0xfc, !PT ;  /* 0x0000002417177212 */ /* 0x080fe400078efcff */
[-C--:B------:R-:W-:Y:S01]  /*3610*/  LOP3.LUT R25, R25, R36.reuse, RZ, 0xfc, !PT ;  /* 0x0000002419197212 */ /* 0x080fe200078efcff */
[----:B------:R-:W-:Y:S01]  /*3620*/  IMAD.X R7, R3, 0x1, R9, P0 ;  /* 0x0000000103077824 */ /* 0x000fe200000e0609 */
[----:B------:R-:W-:Y:S02]  /*3630*/  ISETP.GE.U32.AND P0, PT, R38, R113, PT ;  /* 0x000000712600720c */ /* 0x000fe40003f06070 */
[----:B------:R-:W-:-:S02]  /*3640*/  LOP3.LUT R27, R27, R36, RZ, 0xfc, !PT ;  /* 0x000000241b1b7212 */ /* 0x000fc400078efcff */
[CC--:B------:R-:W-:Y:S01]  /*3650*/  ISETP.GE.AND.EX P0, PT, R93.reuse, R94.reuse, PT, P0 ;  /* 0x0000005e5d00720c */ /* 0x0c0fe20003f06300 */
[----:B------:R-:W-:Y:S01]  /*3660*/  @P2 STG.E.128 [R6.64], R32 ;  /* 0x0000002006002986 */ /* 0x000fe2000c101d06 */
[----:B------:R-:W-:Y:S01]  /*3670*/  ISETP.GT.U32.AND P2, PT, R50, -0x1, PT ;  /* 0xffffffff3200780c */ /* 0x000fe20003f44070 */
[----:B-1----:R-:W-:Y:S01]  /*3680*/  IMAD.SHL.U32 R29, R8, 0x1000, RZ ;  /* 0x00001000081d7824 */ /* 0x002fe200078e00ff */
[C---:B------:R-:W-:Y:S01]  /*3690*/  ISETP.GT.AND.EX P6, PT, R93.reuse, -0x1, !P0, P6 ;  /* 0xffffffff5d00780c */ /* 0x040fe200047c4360 */
[----:B------:R-:W1:Y:S01]  /*36a0*/  LDS.128 R32, [R104.X4] ;  /* 0x0000000068207984 */ /* 0x000e620000004c00 */
[C---:B------:R-:W-:Y:S01]  /*36b0*/  ISETP.GE.U32.AND P0, PT, R50.reuse, R113, PT ;  /* 0x000000713200720c */ /* 0x040fe20003f06070 */
[----:B------:R-:W-:Y:S01]  /*36c0*/  IMAD.SHL.U32 R31, R50, 0x1000, RZ ;  /* 0x00001000321f7824 */ /* 0x000fe200078e00ff */
[----:B------:R-:W-:Y:S02]  /*36d0*/  SHF.L.U64.HI R5, R42, 0xc, R93 ;  /* 0x0000000c2a057819 */ /* 0x000fe4000001025d */
[----:B------:R-:W-:Y:S01]  /*36e0*/  ISETP.GE.AND.EX P0, PT, R93, R94, PT, P0 ;  /* 0x0000005e5d00720c */ /* 0x000fe20003f06300 */
[----:B------:R-:W2:Y:S01]  /*36f0*/  LDS.128 R40, [R104.X4+0x440] ;  /* 0x0004400068287984 */ /* 0x000ea20000004c00 */
[----:B------:R-:W-:-:S02]  /*3700*/  LOP3.LUT R5, R5, R37, RZ, 0xfc, !PT ;  /* 0x0000002505057212 */ /* 0x000fc400078efcff */
[----:B------:R-:W-:Y:S02]  /*3710*/  ISETP.GT.AND.EX P0, PT, R93, -0x1, !P0, P2 ;  /* 0xffffffff5d00780c */ /* 0x000fe40004704320 */
[----:B------:R-:W-:Y:S02]  /*3720*/  IADD3 R20, P2, R2, R21, RZ ;  /* 0x0000001502147210 */ /* 0x000fe40007f5e0ff */
[----:B------:R-:W-:Y:S02]  /*3730*/  LOP3.LUT R29, R29, R36, RZ, 0xfc, !PT ;  /* 0x000000241d1d7212 */ /* 0x000fe400078efcff */
[----:B------:R-:W-:Y:S01]  /*3740*/  LOP3.LUT R0, R111, 0x3c, R0, 0xfe, !PT ;  /* 0x0000003c6f007812 */ /* 0x000fe200078efe00 */
[----:B------:R-:W-:Y:S01]  /*3750*/  IMAD.X R21, R3, 0x1, R5, P2 ;  /* 0x0000000103157824 */ /* 0x000fe200010e0605 */
[----:B------:R-:W-:Y:S02]  /*3760*/  SHF.L.U64.HI R5, R44, 0xc, R93 ;  /* 0x0000000c2c057819 */ /* 0x000fe4000001025d */
[----:B------:R-:W-:-:S02]  /*3770*/  IADD3 R22, P2, R2, R23, RZ ;  /* 0x0000001702167210 */ /* 0x000fc40007f5e0ff */
[----:B------:R-:W-:Y:S02]  /*3780*/  LOP3.LUT R5, R5, R37, RZ, 0xfc, !PT ;  /* 0x0000002505057212 */ /* 0x000fe400078efcff */
[----:B------:R-:W-:Y:S02]  /*3790*/  SHF.L.U64.HI R49, R38, 0xc, R93 ;  /* 0x0000000c26317819 */ /* 0x000fe4000001025d */
[----:B------:R-:W-:Y:S01]  /*37a0*/  LOP3.LUT R39, R39, R36, RZ, 0xfc, !PT ;  /* 0x0000002427277212 */ /* 0x000fe200078efcff */
[----:B------:R-:W-:Y:S01]  /*37b0*/  IMAD.X R23, R3, 0x1, R5, P2 ;  /* 0x0000000103177824 */ /* 0x000fe200010e0605 */
[----:B------:R-:W-:Y:S02]  /*37c0*/  SHF.L.U64.HI R5, R46, 0xc, R93 ;  /* 0x0000000c2e057819 */ /* 0x000fe4000001025d */
[----:B------:R-:W-:Y:S01]  /*37d0*/  IADD3 R24, P2, R2, R25, RZ ;  /* 0x0000001902187210 */ /* 0x000fe20007f5e0ff */
[----:B------:R-:W3:Y:S01]  /*37e0*/  LDS.128 R44, [R104.X4+0x880] ;  /* 0x00088000682c7984 */ /* 0x000ee20000004c00 */
[----:B------:R-:W-:-:S02]  /*37f0*/  LOP3.LUT R5, R5, R37, RZ, 0xfc, !PT ;  /* 0x0000002505057212 */ /* 0x000fc400078efcff */
[----:B------:R-:W-:-:S03]  /*3800*/  LOP3.LUT R49, R49, R37, RZ, 0xfc, !PT ;  /* 0x0000002531317212 */ /* 0x000fc600078efcff */
[----:B------:R-:W-:Y:S01]  /*3810*/  IMAD.X R25, R3, 0x1, R5, P2 ;  /* 0x0000000103197824 */ /* 0x000fe200010e0605 */
[----:B------:R-:W-:Y:S02]  /*3820*/  SHF.L.U64.HI R5, R48, 0xc, R93 ;  /* 0x0000000c30057819 */ /* 0x000fe4000001025d */
[----:B------:R-:W-:Y:S02]  /*3830*/  IADD3 R26, P2, R2, R27, RZ ;  /* 0x0000001b021a7210 */ /* 0x000fe40007f5e0ff */
[----:B------:R-:W-:-:S05]  /*3840*/  LOP3.LUT R5, R5, R37, RZ, 0xfc, !PT ;  /* 0x0000002505057212 */ /* 0x000fca00078efcff */
[----:B------:R-:W-:Y:S01]  /*3850*/  IMAD.X R27, R3, 0x1, R5, P2 ;  /* 0x00000001031b7824 */ /* 0x000fe200010e0605 */
[----:B------:R-:W-:Y:S02]  /*3860*/  SHF.L.U64.HI R5, R8, 0xc, R93 ;  /* 0x0000000c08057819 */ /* 0x000fe4000001025d */
[----:B------:R-:W-:Y:S02]  /*3870*/  IADD3 R28, P2, R2, R29, RZ ;  /* 0x0000001d021c7210 */ /* 0x000fe40007f5e0ff */
[----:B------:R-:W-:-:S05]  /*3880*/  LOP3.LUT R5, R5, R37, RZ, 0xfc, !PT ;  /* 0x0000002505057212 */ /* 0x000fca00078efcff */
[----:B------:R-:W-:Y:S01]  /*3890*/  IMAD.X R29, R3, 0x1, R5, P2 ;  /* 0x00000001031d7824 */ /* 0x000fe200010e0605 */
[----:B------:R-:W-:Y:S01]  /*38a0*/  ISETP.NE.AND P2, PT, R10, RZ, PT ;  /* 0x000000ff0a00720c */ /* 0x000fe20003f45270 */
[----:B------:R-:W3:Y:S04]  /*38b0*/  LDS.128 R4, [R104.X4+0xcc0] ;  /* 0x000cc00068047984 */ /* 0x000ee80000004c00 */
[----:B------:R-:W3:Y:S08]  /*38c0*/  LDS.128 R8, [R104.X4+0x1100] ;  /* 0x0011000068087984 */ /* 0x000ef00000004c00 */
[----:B-1----:R1:W-:Y:S01]  /*38d0*/  @P2 STG.E.128 [R20.64], R32 ;  /* 0x0000002014002986 */ /* 0x0023e2000c101d06 */
[----:B------:R-:W-:-:S03]  /*38e0*/  ISETP.GE.U32.AND P2, PT, R0, R113, PT ;  /* 0x000000710000720c */ /* 0x000fc60003f46070 */
[----:B--2---:R2:W-:Y:S01]  /*38f0*/  @P3 STG.E.128 [R22.64], R40 ;  /* 0x0000002816003986 */ /* 0x0045e2000c101d06 */
[----:B------:R-:W-:Y:S02]  /*3900*/  ISETP.GE.AND.EX P2, PT, R93, R94, PT, P2 ;  /* 0x0000005e5d00720c */ /* 0x000fe40003f46320 */
[----:B------:R-:W-:Y:S01]  /*3910*/  IADD3 R30, P3, R2, R39, RZ ;  /* 0x00000027021e7210 */ /* 0x000fe20007f7e0ff */
[----:B---3--:R2:W-:Y:S01]  /*3920*/  @P4 STG.E.128 [R24.64], R44 ;  /* 0x0000002c18004986 */ /* 0x0085e2000c101d06 */
[----:B------:R-:W-:-:S04]  /*3930*/  ISETP.GT.U32.AND P4, PT, R0, -0x1, PT ;  /* 0xffffffff0000780c */ /* 0x000fc80003f84070 */
[----:B------:R-:W-:Y:S02]  /*3940*/  ISETP.GT.AND.EX P2, PT, R93, -0x1, !P2, P4 ;  /* 0xffffffff5d00780c */ /* 0x000fe40005744340 */
[----:B-1----:R-:W-:Y:S02]  /*3950*/  SHF.L.U64.HI R33, R50, 0xc, R93 ;  /* 0x0000000c32217819 */ /* 0x002fe4000001025d */
[----:B------:R-:W-:Y:S01]  /*3960*/  LOP3.LUT R21, R31, R36, RZ, 0xfc, !PT ;  /* 0x000000241f157212 */ /* 0x000fe200078efcff */
[----:B------:R-:W-:Y:S01]  /*3970*/  IMAD.X R31, R3, 0x1, R49, P3 ;  /* 0x00000001031f7824 */ /* 0x000fe200018e0631 */
[----:B------:R-:W-:Y:S02]  /*3980*/  LOP3.LUT R33, R33, R37, RZ, 0xfc, !PT ;  /* 0x0000002521217212 */ /* 0x000fe400078efcff */
[----:B------:R-:W-:Y:S01]  /*3990*/  IADD3 R20, P3, R2, R21, RZ ;  /* 0x0000001502147210 */ /* 0x000fe20007f7e0ff */
[----:B------:R2:W-:Y:S04]  /*39a0*/  @P5 STG.E.128 [R26.64], R4 ;  /* 0x000000041a005986 */ /* 0x0005e8000c101d06 */
[----:B------:R-:W-:Y:S01]  /*39b0*/  IMAD.X R21, R3, 0x1, R33, P3 ;  /* 0x0000000103157824 */ /* 0x000fe200018e0621 */
[----:B------:R2:W-:Y:S04]  /*39c0*/  @P1 STG.E.128 [R28.64], R8 ;  /* 0x000000081c001986 */ /* 0x0005e8000c101d06 */
[----:B------:R2:W-:Y:S04]  /*39d0*/  @P6 STG.E.128 [R30.64], R12 ;  /* 0x0000000c1e006986 */ /* 0x0005e8000c101d06 */
[----:B------:R2:W-:Y:S01]  /*39e0*/  @P0 STG.E.128 [R20.64], R16 ;  /* 0x0000001014000986 */ /* 0x0005e2000c101d06 */
[----:B------:R-:W-:Y:S05]  /*39f0*/  @!P2 EXIT ;  /* 0x000000000000a94d */ /* 0x000fea0003800000 */
[----:B------:R-:W1:Y:S01]  /*3a00*/  LDS.128 R104, [R104.X4+0x1dc0] ;  /* 0x001dc00068687984 */ /* 0x000e620000004c00 */
[C---:B--2---:R-:W-:Y:S01]  /*3a10*/  IMAD.SHL.U32 R5, R0.reuse, 0x1000, RZ ;  /* 0x0000100000057824 */ /* 0x044fe200078e00ff */
[----:B------:R-:W-:-:S04]  /*3a20*/  SHF.L.U64.HI R93, R0, 0xc, R93 ;  /* 0x0000000c005d7819 */ /* 0x000fc8000001025d */
[----:B------:R-:W-:Y:S02]  /*3a30*/  LOP3.LUT R5, R5, R36, RZ, 0xfc, !PT ;  /* 0x0000002405057212 */ /* 0x000fe400078efcff */
[----:B------:R-:W-:Y:S02]  /*3a40*/  LOP3.LUT R37, R93, R37, RZ, 0xfc, !PT ;  /* 0x000000255d257212 */ /* 0x000fe400078efcff */
[----:B------:R-:W-:-:S05]  /*3a50*/  IADD3 R2, P0, R2, R5, RZ ;  /* 0x0000000502027210 */ /* 0x000fca0007f1e0ff */
[----:B------:R-:W-:-:S05]  /*3a60*/  IMAD.X R3, R3, 0x1, R37, P0 ;  /* 0x0000000103037824 */ /* 0x000fca00000e0625 */
[----:B-1----:R-:W-:Y:S01]  /*3a70*/  STG.E.128 [R2.64], R104 ;  /* 0x0000006802007986 */ /* 0x002fe2000c101d06 */
[----:B------:R-:W-:Y:S05]  /*3a80*/  EXIT ;  /* 0x000000000000794d */ /* 0x000fea0003800000 */
.L_x_1:
[----:B------:R-:W-:-:S00]  /*3a90*/  BRA `(.L_x_1) ;  /* 0xfffffff000007947 */ /* 0x000fc0000383ffff */
[----:B------:R-:W-:-:S00]  /*3aa0*/  NOP ;  /* 0x0000000000007918 */ /* 0x000fc00000000000 */
        /* <DEDUP_REMOVED lines=13> */
.L_x_2:


//--------------------- .nv.shared.chunk_scaled_dot_kkt_fwd_kernel --------------------------
	.section	.nv.shared.chunk_scaled_dot_kkt_fwd_kernel,"aw",@nobits
	.align	16
